	.target	sm_103a

	.elftype	@"ET_EXEC"


//--------------------- .note.nv.tkinfo           --------------------------
	.section	.note.nv.tkinfo,"",@"SHT_NOTE"
	.sectionflags	@"SHF_NOTE_NV_TKINFO"
	.tkinfo
        /*0018*/ 	.word	0x00000002
        /*0030*/ 	.string	""
        /*0030*/ 	.string	"ptxas"
        /*0030*/ 	.string	"Cuda compilation tools, release 13.0, V13.0.88"
        /*0030*/ 	.string	"Build cuda_13.0.r13.0/compiler.36424714_0"
        /*0030*/ 	.string	"-arch sm_103a -m 64 "



//--------------------- .note.nv.cuinfo           --------------------------
	.section	.note.nv.cuinfo,"",@"SHT_NOTE"
	.sectionflags	@"SHF_NOTE_NV_CUINFO"
        /*0018*/ 	.short	0x0002
        /*001a*/ 	.short	0x0067
        /*001c*/ 	.short	0x0082
	.zero		2


//--------------------- .nv.info                  --------------------------
	.section	.nv.info,"",@"SHT_CUDA_INFO"
	.align	4


	//----- nvinfo : EIATTR_REGCOUNT
	.align		4
        /*0000*/ 	.byte	0x04, 0x2f
        /*0002*/ 	.short	(.L_12 - .L_11)
	.align		4
.L_11:
        /*0004*/ 	.word	index@(_ZN7cutlass13device_kernelIN5flash11enable_sm90INS1_16FlashAttnFwdSm90INS1_25CollectiveMainloopFwdSm90ILi2EN4cute5tupleIJNS5_1CILi1EEES8_S8_EEENS6_IJNS7_ILi128EEESA_SA_EEELi128ENS_10bfloat16_tEfNS_4arch4Sm90ELb1ELb0ELb0ELb1ELb1ELb1ELb0ELb1ELb1ELb1ELb0ELb0EEENS1_21CollectiveEpilogueFwdISB_S9_SC_SE_Li256ELb1ELb1ELb0ELb0EEENS1_36VarlenDynamicPersistentTileSchedulerILi128ELi128ELi256ELi128ELb0ELb1ELb1ELb1ELb1ELb1EEEEEEEEEvNT_6ParamsE)
        /*0008*/ 	.word	0x00000004


	//----- nvinfo : EIATTR_FRAME_SIZE
	.align		4
.L_12:
        /*000c*/ 	.byte	0x04, 0x11
        /*000e*/ 	.short	(.L_14 - .L_13)
	.align		4
.L_13:
        /*0010*/ 	.word	index@(_ZN7cutlass13device_kernelIN5flash11enable_sm90INS1_16FlashAttnFwdSm90INS1_25CollectiveMainloopFwdSm90ILi2EN4cute5tupleIJNS5_1CILi1EEES8_S8_EEENS6_IJNS7_ILi128EEESA_SA_EEELi128ENS_10bfloat16_tEfNS_4arch4Sm90ELb1ELb0ELb0ELb1ELb1ELb1ELb0ELb1ELb1ELb1ELb0ELb0EEENS1_21CollectiveEpilogueFwdISB_S9_SC_SE_Li256ELb1ELb1ELb0ELb0EEENS1_36VarlenDynamicPersistentTileSchedulerILi128ELi128ELi256ELi128ELb0ELb1ELb1ELb1ELb1ELb1EEEEEEEEEvNT_6ParamsE)
        /*0014*/ 	.word	0x00000000


	//----- nvinfo : EIATTR_REGCOUNT
	.align		4
.L_14:
        /*0018*/ 	.byte	0x04, 0x2f
        /*001a*/ 	.short	(.L_16 - .L_15)
	.align		4
.L_15:
        /*001c*/ 	.word	index@(_ZN7cutlass13device_kernelIN5flash11enable_sm90INS1_16FlashAttnFwdSm90INS1_25CollectiveMainloopFwdSm90ILi2EN4cute5tupleIJNS5_1CILi1EEES8_S8_EEENS6_IJNS7_ILi128EEESA_SA_EEELi128ENS_10bfloat16_tEfNS_4arch4Sm90ELb1ELb0ELb0ELb1ELb1ELb0ELb0ELb1ELb1ELb1ELb0ELb0EEENS1_21CollectiveEpilogueFwdISB_S9_SC_SE_Li256ELb1ELb1ELb0ELb0EEENS1_36VarlenDynamicPersistentTileSchedulerILi128ELi128ELi256ELi128ELb0ELb1ELb1ELb1ELb1ELb1EEEEEEEEEvNT_6ParamsE)
        /*0020*/ 	.word	0x00000004


	//----- nvinfo : EIATTR_FRAME_SIZE
	.align		4
.L_16:
        /*0024*/ 	.byte	0x04, 0x11
        /*0026*/ 	.short	(.L_18 - .L_17)
	.align		4
.L_17:
        /*0028*/ 	.word	index@(_ZN7cutlass13device_kernelIN5flash11enable_sm90INS1_16FlashAttnFwdSm90INS1_25CollectiveMainloopFwdSm90ILi2EN4cute5tupleIJNS5_1CILi1EEES8_S8_EEENS6_IJNS7_ILi128EEESA_SA_EEELi128ENS_10bfloat16_tEfNS_4arch4Sm90ELb1ELb0ELb0ELb1ELb1ELb0ELb0ELb1ELb1ELb1ELb0ELb0EEENS1_21CollectiveEpilogueFwdISB_S9_SC_SE_Li256ELb1ELb1ELb0ELb0EEENS1_36VarlenDynamicPersistentTileSchedulerILi128ELi128ELi256ELi128ELb0ELb1ELb1ELb1ELb1ELb1EEEEEEEEEvNT_6ParamsE)
        /*002c*/ 	.word	0x00000000


	//----- nvinfo : EIATTR_REGCOUNT
	.align		4
.L_18:
        /*0030*/ 	.byte	0x04, 0x2f
        /*0032*/ 	.short	(.L_20 - .L_19)
	.align		4
.L_19:
        /*0034*/ 	.word	index@(_ZN7cutlass13device_kernelIN5flash11enable_sm90INS1_16FlashAttnFwdSm90INS1_25CollectiveMainloopFwdSm90ILi2EN4cute5tupleIJNS5_1CILi1EEES8_S8_EEENS6_IJNS7_ILi128EEESA_SA_EEELi128ENS_10bfloat16_tEfNS_4arch4Sm90ELb1ELb0ELb0ELb0ELb1ELb0ELb0ELb1ELb1ELb1ELb0ELb0EEENS1_21CollectiveEpilogueFwdISB_S9_SC_SE_Li256ELb0ELb1ELb0ELb0EEENS1_30DynamicPersistentTileSchedulerILi256ELi128ELb0ELb1ELb1EEEEEEEEEvNT_6ParamsE)
        /*0038*/ 	.word	0x00000004


	//----- nvinfo : EIATTR_FRAME_SIZE
	.align		4
.L_20:
        /*003c*/ 	.byte	0x04, 0x11
        /*003e*/ 	.short	(.L_22 - .L_21)
	.align		4
.L_21:
        /*0040*/ 	.word	index@(_ZN7cutlass13device_kernelIN5flash11enable_sm90INS1_16FlashAttnFwdSm90INS1_25CollectiveMainloopFwdSm90ILi2EN4cute5tupleIJNS5_1CILi1EEES8_S8_EEENS6_IJNS7_ILi128EEESA_SA_EEELi128ENS_10bfloat16_tEfNS_4arch4Sm90ELb1ELb0ELb0ELb0ELb1ELb0ELb0ELb1ELb1ELb1ELb0ELb0EEENS1_21CollectiveEpilogueFwdISB_S9_SC_SE_Li256ELb0ELb1ELb0ELb0EEENS1_30DynamicPersistentTileSchedulerILi256ELi128ELb0ELb1ELb1EEEEEEEEEvNT_6ParamsE)
        /*0044*/ 	.word	0x00000000


	//----- nvinfo : EIATTR_REGCOUNT
	.align		4
.L_22:
        /*0048*/ 	.byte	0x04, 0x2f
        /*004a*/ 	.short	(.L_24 - .L_23)
	.align		4
.L_23:
        /*004c*/ 	.word	index@(_ZN7cutlass13device_kernelIN5flash11enable_sm90INS1_16FlashAttnFwdSm90INS1_25CollectiveMainloopFwdSm90ILi2EN4cute5tupleIJNS5_1CILi1EEES8_S8_EEENS6_IJNS7_ILi128EEESA_SA_EEELi128ENS_10bfloat16_tEfNS_4arch4Sm90ELb0ELb1ELb0ELb1ELb1ELb1ELb0ELb1ELb1ELb1ELb0ELb0EEENS1_21CollectiveEpilogueFwdISB_S9_SC_SE_Li256ELb1ELb1ELb0ELb0EEENS1_36VarlenDynamicPersistentTileSchedulerILi128ELi128ELi256ELi128ELb0ELb1ELb1ELb1ELb0ELb1EEEEEEEEEvNT_6ParamsE)
        /*0050*/ 	.word	0x00000004


	//----- nvinfo : EIATTR_FRAME_SIZE
	.align		4
.L_24:
        /*0054*/ 	.byte	0x04, 0x11
        /*0056*/ 	.short	(.L_26 - .L_25)
	.align		4
.L_25:
        /*0058*/ 	.word	index@(_ZN7cutlass13device_kernelIN5flash11enable_sm90INS1_16FlashAttnFwdSm90INS1_25CollectiveMainloopFwdSm90ILi2EN4cute5tupleIJNS5_1CILi1EEES8_S8_EEENS6_IJNS7_ILi128EEESA_SA_EEELi128ENS_10bfloat16_tEfNS_4arch4Sm90ELb0ELb1ELb0ELb1ELb1ELb1ELb0ELb1ELb1ELb1ELb0ELb0EEENS1_21CollectiveEpilogueFwdISB_S9_SC_SE_Li256ELb1ELb1ELb0ELb0EEENS1_36VarlenDynamicPersistentTileSchedulerILi128ELi128ELi256ELi128ELb0ELb1ELb1ELb1ELb0ELb1EEEEEEEEEvNT_6ParamsE)
        /*005c*/ 	.word	0x00000000


	//----- nvinfo : EIATTR_REGCOUNT
	.align		4
.L_26:
        /*0060*/ 	.byte	0x04, 0x2f
        /*0062*/ 	.short	(.L_28 - .L_27)
	.align		4
.L_27:
        /*0064*/ 	.word	index@(_ZN7cutlass13device_kernelIN5flash11enable_sm90INS1_16FlashAttnFwdSm90INS1_25CollectiveMainloopFwdSm90ILi2EN4cute5tupleIJNS5_1CILi1EEES8_S8_EEENS6_IJNS7_ILi128EEESA_SA_EEELi128ENS_10bfloat16_tEfNS_4arch4Sm90ELb0ELb1ELb0ELb1ELb1ELb0ELb0ELb1ELb1ELb1ELb0ELb0EEENS1_21CollectiveEpilogueFwdISB_S9_SC_SE_Li256ELb1ELb1ELb0ELb0EEENS1_36VarlenDynamicPersistentTileSchedulerILi128ELi128ELi256ELi128ELb0ELb1ELb1ELb1ELb0ELb1EEEEEEEEEvNT_6ParamsE)
        /*0068*/ 	.word	0x00000004


	//----- nvinfo : EIATTR_FRAME_SIZE
	.align		4
.L_28:
        /*006c*/ 	.byte	0x04, 0x11
        /*006e*/ 	.short	(.L_30 - .L_29)
	.align		4
.L_29:
        /*0070*/ 	.word	index@(_ZN7cutlass13device_kernelIN5flash11enable_sm90INS1_16FlashAttnFwdSm90INS1_25CollectiveMainloopFwdSm90ILi2EN4cute5tupleIJNS5_1CILi1EEES8_S8_EEENS6_IJNS7_ILi128EEESA_SA_EEELi128ENS_10bfloat16_tEfNS_4arch4Sm90ELb0ELb1ELb0ELb1ELb1ELb0ELb0ELb1ELb1ELb1ELb0ELb0EEENS1_21CollectiveEpilogueFwdISB_S9_SC_SE_Li256ELb1ELb1ELb0ELb0EEENS1_36VarlenDynamicPersistentTileSchedulerILi128ELi128ELi256ELi128ELb0ELb1ELb1ELb1ELb0ELb1EEEEEEEEEvNT_6ParamsE)
        /*0074*/ 	.word	0x00000000


	//----- nvinfo : EIATTR_REGCOUNT
	.align		4
.L_30:
        /*0078*/ 	.byte	0x04, 0x2f
        /*007a*/ 	.short	(.L_32 - .L_31)
	.align		4
.L_31:
        /*007c*/ 	.word	index@(_ZN7cutlass13device_kernelIN5flash11enable_sm90INS1_16FlashAttnFwdSm90INS1_25CollectiveMainloopFwdSm90ILi2EN4cute5tupleIJNS5_1CILi1EEES8_S8_EEENS6_IJNS7_ILi128EEESA_SA_EEELi128ENS_10bfloat16_tEfNS_4arch4Sm90ELb0ELb1ELb0ELb0ELb1ELb0ELb0ELb1ELb1ELb1ELb0ELb0EEENS1_21CollectiveEpilogueFwdISB_S9_SC_SE_Li256ELb0ELb1ELb0ELb0EEENS1_30DynamicPersistentTileSchedulerILi256ELi128ELb0ELb1ELb1EEEEEEEEEvNT_6ParamsE)
        /*0080*/ 	.word	0x00000004


	//----- nvinfo : EIATTR_FRAME_SIZE
	.align		4
.L_32:
        /*0084*/ 	.byte	0x04, 0x11
        /*0086*/ 	.short	(.L_34 - .L_33)
	.align		4
.L_33:
        /*0088*/ 	.word	index@(_ZN7cutlass13device_kernelIN5flash11enable_sm90INS1_16FlashAttnFwdSm90INS1_25CollectiveMainloopFwdSm90ILi2EN4cute5tupleIJNS5_1CILi1EEES8_S8_EEENS6_IJNS7_ILi128EEESA_SA_EEELi128ENS_10bfloat16_tEfNS_4arch4Sm90ELb0ELb1ELb0ELb0ELb1ELb0ELb0ELb1ELb1ELb1ELb0ELb0EEENS1_21CollectiveEpilogueFwdISB_S9_SC_SE_Li256ELb0ELb1ELb0ELb0EEENS1_30DynamicPersistentTileSchedulerILi256ELi128ELb0ELb1ELb1EEEEEEEEEvNT_6ParamsE)
        /*008c*/ 	.word	0x00000000


	//----- nvinfo : EIATTR_REGCOUNT
	.align		4
.L_34:
        /*0090*/ 	.byte	0x04, 0x2f
        /*0092*/ 	.short	(.L_36 - .L_35)
	.align		4
.L_35:
        /*0094*/ 	.word	index@(_ZN7cutlass13device_kernelIN5flash11enable_sm90INS1_16FlashAttnFwdSm90INS1_25CollectiveMainloopFwdSm90ILi2EN4cute5tupleIJNS5_1CILi1EEES8_S8_EEENS6_IJNS7_ILi128EEESA_SA_EEELi128ENS_10bfloat16_tEfNS_4arch4Sm90ELb0ELb0ELb0ELb1ELb1ELb1ELb0ELb1ELb1ELb1ELb0ELb0EEENS1_21CollectiveEpilogueFwdISB_S9_SC_SE_Li256ELb1ELb1ELb0ELb0EEENS1_36VarlenDynamicPersistentTileSchedulerILi128ELi128ELi256ELi128ELb0ELb1ELb1ELb0ELb1ELb1EEEEEEEEEvNT_6ParamsE)
        /*0098*/ 	.word	0x00000004


	//----- nvinfo : EIATTR_FRAME_SIZE
	.align		4
.L_36:
        /*009c*/ 	.byte	0x04, 0x11
        /*009e*/ 	.short	(.L_38 - .L_37)
	.align		4
.L_37:
        /*00a0*/ 	.word	index@(_ZN7cutlass13device_kernelIN5flash11enable_sm90INS1_16FlashAttnFwdSm90INS1_25CollectiveMainloopFwdSm90ILi2EN4cute5tupleIJNS5_1CILi1EEES8_S8_EEENS6_IJNS7_ILi128EEESA_SA_EEELi128ENS_10bfloat16_tEfNS_4arch4Sm90ELb0ELb0ELb0ELb1ELb1ELb1ELb0ELb1ELb1ELb1ELb0ELb0EEENS1_21CollectiveEpilogueFwdISB_S9_SC_SE_Li256ELb1ELb1ELb0ELb0EEENS1_36VarlenDynamicPersistentTileSchedulerILi128ELi128ELi256ELi128ELb0ELb1ELb1ELb0ELb1ELb1EEEEEEEEEvNT_6ParamsE)
        /*00a4*/ 	.word	0x00000000


	//----- nvinfo : EIATTR_REGCOUNT
	.align		4
.L_38:
        /*00a8*/ 	.byte	0x04, 0x2f
        /*00aa*/ 	.short	(.L_40 - .L_39)
	.align		4
.L_39:
        /*00ac*/ 	.word	index@(_ZN7cutlass13device_kernelIN5flash11enable_sm90INS1_16FlashAttnFwdSm90INS1_25CollectiveMainloopFwdSm90ILi2EN4cute5tupleIJNS5_1CILi1EEES8_S8_EEENS6_IJNS7_ILi128EEESA_SA_EEELi128ENS_10bfloat16_tEfNS_4arch4Sm90ELb0ELb0ELb0ELb1ELb1ELb0ELb0ELb1ELb1ELb1ELb0ELb0EEENS1_21CollectiveEpilogueFwdISB_S9_SC_SE_Li256ELb1ELb1ELb0ELb0EEENS1_36VarlenDynamicPersistentTileSchedulerILi128ELi128ELi256ELi128ELb0ELb1ELb1ELb0ELb1ELb1EEEEEEEEEvNT_6ParamsE)
        /*00b0*/ 	.word	0x00000004


	//----- nvinfo : EIATTR_FRAME_SIZE
	.align		4
.L_40:
        /*00b4*/ 	.byte	0x04, 0x11
        /*00b6*/ 	.short	(.L_42 - .L_41)
	.align		4
.L_41:
        /*00b8*/ 	.word	index@(_ZN7cutlass13device_kernelIN5flash11enable_sm90INS1_16FlashAttnFwdSm90INS1_25CollectiveMainloopFwdSm90ILi2EN4cute5tupleIJNS5_1CILi1EEES8_S8_EEENS6_IJNS7_ILi128EEESA_SA_EEELi128ENS_10bfloat16_tEfNS_4arch4Sm90ELb0ELb0ELb0ELb1ELb1ELb0ELb0ELb1ELb1ELb1ELb0ELb0EEENS1_21CollectiveEpilogueFwdISB_S9_SC_SE_Li256ELb1ELb1ELb0ELb0EEENS1_36VarlenDynamicPersistentTileSchedulerILi128ELi128ELi256ELi128ELb0ELb1ELb1ELb0ELb1ELb1EEEEEEEEEvNT_6ParamsE)
        /*00bc*/ 	.word	0x00000000


	//----- nvinfo : EIATTR_REGCOUNT
	.align		4
.L_42:
        /*00c0*/ 	.byte	0x04, 0x2f
        /*00c2*/ 	.short	(.L_44 - .L_43)
	.align		4
.L_43:
        /*00c4*/ 	.word	index@(_ZN7cutlass13device_kernelIN5flash11enable_sm90INS1_16FlashAttnFwdSm90INS1_25CollectiveMainloopFwdSm90ILi2EN4cute5tupleIJNS5_1CILi1EEES8_S8_EEENS6_IJNS7_ILi128EEESA_SA_EEELi128ENS_10bfloat16_tEfNS_4arch4Sm90ELb0ELb0ELb0ELb0ELb1ELb0ELb0ELb1ELb1ELb1ELb0ELb0EEENS1_21CollectiveEpilogueFwdISB_S9_SC_SE_Li256ELb0ELb1ELb0ELb0EEENS1_29StaticPersistentTileSchedulerILb0EEEEEEEEEvNT_6ParamsE)
        /*00c8*/ 	.word	0x00000004


	//----- nvinfo : EIATTR_FRAME_SIZE
	.align		4
.L_44:
        /*00cc*/ 	.byte	0x04, 0x11
        /*00ce*/ 	.short	(.L_46 - .L_45)
	.align		4
.L_45:
        /*00d0*/ 	.word	index@(_ZN7cutlass13device_kernelIN5flash11enable_sm90INS1_16FlashAttnFwdSm90INS1_25CollectiveMainloopFwdSm90ILi2EN4cute5tupleIJNS5_1CILi1EEES8_S8_EEENS6_IJNS7_ILi128EEESA_SA_EEELi128ENS_10bfloat16_tEfNS_4arch4Sm90ELb0ELb0ELb0ELb0ELb1ELb0ELb0ELb1ELb1ELb1ELb0ELb0EEENS1_21CollectiveEpilogueFwdISB_S9_SC_SE_Li256ELb0ELb1ELb0ELb0EEENS1_29StaticPersistentTileSchedulerILb0EEEEEEEEEvNT_6ParamsE)
        /*00d4*/ 	.word	0x00000000


	//----- nvinfo : EIATTR_MIN_STACK_SIZE
	.align		4
.L_46:
        /*00d8*/ 	.byte	0x04, 0x12
        /*00da*/ 	.short	(.L_48 - .L_47)
	.align		4
.L_47:
        /*00dc*/ 	.word	index@(_ZN7cutlass13device_kernelIN5flash11enable_sm90INS1_16FlashAttnFwdSm90INS1_25CollectiveMainloopFwdSm90ILi2EN4cute5tupleIJNS5_1CILi1EEES8_S8_EEENS6_IJNS7_ILi128EEESA_SA_EEELi128ENS_10bfloat16_tEfNS_4arch4Sm90ELb0ELb0ELb0ELb0ELb1ELb0ELb0ELb1ELb1ELb1ELb0ELb0EEENS1_21CollectiveEpilogueFwdISB_S9_SC_SE_Li256ELb0ELb1ELb0ELb0EEENS1_29StaticPersistentTileSchedulerILb0EEEEEEEEEvNT_6ParamsE)
        /*00e0*/ 	.word	0x00000000


	//----- nvinfo : EIATTR_MIN_STACK_SIZE
	.align		4
.L_48:
        /*00e4*/ 	.byte	0x04, 0x12
        /*00e6*/ 	.short	(.L_50 - .L_49)
	.align		4
.L_49:
        /*00e8*/ 	.word	index@(_ZN7cutlass13device_kernelIN5flash11enable_sm90INS1_16FlashAttnFwdSm90INS1_25CollectiveMainloopFwdSm90ILi2EN4cute5tupleIJNS5_1CILi1EEES8_S8_EEENS6_IJNS7_ILi128EEESA_SA_EEELi128ENS_10bfloat16_tEfNS_4arch4Sm90ELb0ELb0ELb0ELb1ELb1ELb0ELb0ELb1ELb1ELb1ELb0ELb0EEENS1_21CollectiveEpilogueFwdISB_S9_SC_SE_Li256ELb1ELb1ELb0ELb0EEENS1_36VarlenDynamicPersistentTileSchedulerILi128ELi128ELi256ELi128ELb0ELb1ELb1ELb0ELb1ELb1EEEEEEEEEvNT_6ParamsE)
        /*00ec*/ 	.word	0x00000000


	//----- nvinfo : EIATTR_MIN_STACK_SIZE
	.align		4
.L_50:
        /*00f0*/ 	.byte	0x04, 0x12
        /*00f2*/ 	.short	(.L_52 - .L_51)
	.align		4
.L_51:
        /*00f4*/ 	.word	index@(_ZN7cutlass13device_kernelIN5flash11enable_sm90INS1_16FlashAttnFwdSm90INS1_25CollectiveMainloopFwdSm90ILi2EN4cute5tupleIJNS5_1CILi1EEES8_S8_EEENS6_IJNS7_ILi128EEESA_SA_EEELi128ENS_10bfloat16_tEfNS_4arch4Sm90ELb0ELb0ELb0ELb1ELb1ELb1ELb0ELb1ELb1ELb1ELb0ELb0EEENS1_21CollectiveEpilogueFwdISB_S9_SC_SE_Li256ELb1ELb1ELb0ELb0EEENS1_36VarlenDynamicPersistentTileSchedulerILi128ELi128ELi256ELi128ELb0ELb1ELb1ELb0ELb1ELb1EEEEEEEEEvNT_6ParamsE)
        /*00f8*/ 	.word	0x00000000


	//----- nvinfo : EIATTR_MIN_STACK_SIZE
	.align		4
.L_52:
        /*00fc*/ 	.byte	0x04, 0x12
        /*00fe*/ 	.short	(.L_54 - .L_53)
	.align		4
.L_53:
        /*0100*/ 	.word	index@(_ZN7cutlass13device_kernelIN5flash11enable_sm90INS1_16FlashAttnFwdSm90INS1_25CollectiveMainloopFwdSm90ILi2EN4cute5tupleIJNS5_1CILi1EEES8_S8_EEENS6_IJNS7_ILi128EEESA_SA_EEELi128ENS_10bfloat16_tEfNS_4arch4Sm90ELb0ELb1ELb0ELb0ELb1ELb0ELb0ELb1ELb1ELb1ELb0ELb0EEENS1_21CollectiveEpilogueFwdISB_S9_SC_SE_Li256ELb0ELb1ELb0ELb0EEENS1_30DynamicPersistentTileSchedulerILi256ELi128ELb0ELb1ELb1EEEEEEEEEvNT_6ParamsE)
        /*0104*/ 	.word	0x00000000


	//----- nvinfo : EIATTR_MIN_STACK_SIZE
	.align		4
.L_54:
        /*0108*/ 	.byte	0x04, 0x12
        /*010a*/ 	.short	(.L_56 - .L_55)
	.align		4
.L_55:
        /*010c*/ 	.word	index@(_ZN7cutlass13device_kernelIN5flash11enable_sm90INS1_16FlashAttnFwdSm90INS1_25CollectiveMainloopFwdSm90ILi2EN4cute5tupleIJNS5_1CILi1EEES8_S8_EEENS6_IJNS7_ILi128EEESA_SA_EEELi128ENS_10bfloat16_tEfNS_4arch4Sm90ELb0ELb1ELb0ELb1ELb1ELb0ELb0ELb1ELb1ELb1ELb0ELb0EEENS1_21CollectiveEpilogueFwdISB_S9_SC_SE_Li256ELb1ELb1ELb0ELb0EEENS1_36VarlenDynamicPersistentTileSchedulerILi128ELi128ELi256ELi128ELb0ELb1ELb1ELb1ELb0ELb1EEEEEEEEEvNT_6ParamsE)
        /*0110*/ 	.word	0x00000000


	//----- nvinfo : EIATTR_MIN_STACK_SIZE
	.align		4
.L_56:
        /*0114*/ 	.byte	0x04, 0x12
        /*0116*/ 	.short	(.L_58 - .L_57)
	.align		4
.L_57:
        /*0118*/ 	.word	index@(_ZN7cutlass13device_kernelIN5flash11enable_sm90INS1_16FlashAttnFwdSm90INS1_25CollectiveMainloopFwdSm90ILi2EN4cute5tupleIJNS5_1CILi1EEES8_S8_EEENS6_IJNS7_ILi128EEESA_SA_EEELi128ENS_10bfloat16_tEfNS_4arch4Sm90ELb0ELb1ELb0ELb1ELb1ELb1ELb0ELb1ELb1ELb1ELb0ELb0EEENS1_21CollectiveEpilogueFwdISB_S9_SC_SE_Li256ELb1ELb1ELb0ELb0EEENS1_36VarlenDynamicPersistentTileSchedulerILi128ELi128ELi256ELi128ELb0ELb1ELb1ELb1ELb0ELb1EEEEEEEEEvNT_6ParamsE)
        /*011c*/ 	.word	0x00000000


	//----- nvinfo : EIATTR_MIN_STACK_SIZE
	.align		4
.L_58:
        /*0120*/ 	.byte	0x04, 0x12
        /*0122*/ 	.short	(.L_60 - .L_59)
	.align		4
.L_59:
        /*0124*/ 	.word	index@(_ZN7cutlass13device_kernelIN5flash11enable_sm90INS1_16FlashAttnFwdSm90INS1_25CollectiveMainloopFwdSm90ILi2EN4cute5tupleIJNS5_1CILi1EEES8_S8_EEENS6_IJNS7_ILi128EEESA_SA_EEELi128ENS_10bfloat16_tEfNS_4arch4Sm90ELb1ELb0ELb0ELb0ELb1ELb0ELb0ELb1ELb1ELb1ELb0ELb0EEENS1_21CollectiveEpilogueFwdISB_S9_SC_SE_Li256ELb0ELb1ELb0ELb0EEENS1_30DynamicPersistentTileSchedulerILi256ELi128ELb0ELb1ELb1EEEEEEEEEvNT_6ParamsE)
        /*0128*/ 	.word	0x00000000


	//----- nvinfo : EIATTR_MIN_STACK_SIZE
	.align		4
.L_60:
        /*012c*/ 	.byte	0x04, 0x12
        /*012e*/ 	.short	(.L_62 - .L_61)
	.align		4
.L_61:
        /*0130*/ 	.word	index@(_ZN7cutlass13device_kernelIN5flash11enable_sm90INS1_16FlashAttnFwdSm90INS1_25CollectiveMainloopFwdSm90ILi2EN4cute5tupleIJNS5_1CILi1EEES8_S8_EEENS6_IJNS7_ILi128EEESA_SA_EEELi128ENS_10bfloat16_tEfNS_4arch4Sm90ELb1ELb0ELb0ELb1ELb1ELb0ELb0ELb1ELb1ELb1ELb0ELb0EEENS1_21CollectiveEpilogueFwdISB_S9_SC_SE_Li256ELb1ELb1ELb0ELb0EEENS1_36VarlenDynamicPersistentTileSchedulerILi128ELi128ELi256ELi128ELb0ELb1ELb1ELb1ELb1ELb1EEEEEEEEEvNT_6ParamsE)
        /*0134*/ 	.word	0x00000000


	//----- nvinfo : EIATTR_MIN_STACK_SIZE
	.align		4
.L_62:
        /*0138*/ 	.byte	0x04, 0x12
        /*013a*/ 	.short	(.L_64 - .L_63)
	.align		4
.L_63:
        /*013c*/ 	.word	index@(_ZN7cutlass13device_kernelIN5flash11enable_sm90INS1_16FlashAttnFwdSm90INS1_25CollectiveMainloopFwdSm90ILi2EN4cute5tupleIJNS5_1CILi1EEES8_S8_EEENS6_IJNS7_ILi128EEESA_SA_EEELi128ENS_10bfloat16_tEfNS_4arch4Sm90ELb1ELb0ELb0ELb1ELb1ELb1ELb0ELb1ELb1ELb1ELb0ELb0EEENS1_21CollectiveEpilogueFwdISB_S9_SC_SE_Li256ELb1ELb1ELb0ELb0EEENS1_36VarlenDynamicPersistentTileSchedulerILi128ELi128ELi256ELi128ELb0ELb1ELb1ELb1ELb1ELb1EEEEEEEEEvNT_6ParamsE)
        /*0140*/ 	.word	0x00000000
.L_64:


//--------------------- .nv.compat                --------------------------
	.section	.nv.compat,"",@"SHT_CUDA_COMPAT_INFO"
	.align	4
        /*0000*/ 	.byte	0x02, 0x09, 0x01, 0x00, 0x02, 0x02, 0x01, 0x00, 0x02, 0x05, 0x05, 0x00, 0x03, 0x07, 0x01, 0x01
        /*0010*/ 	.byte	0x02, 0x03, 0x00, 0x00, 0x02, 0x06, 0x01, 0x00, 0x04, 0x0b, 0x08, 0x00, 0x00, 0x00, 0x00, 0x00
        /*0020*/ 	.byte	0x00, 0x00, 0x00, 0x00


//--------------------- .nv.info._ZN7cutlass13device_kernelIN5flash11enable_sm90INS1_16FlashAttnFwdSm90INS1_25CollectiveMainloopFwdSm90ILi2EN4cute5tupleIJNS5_1CILi1EEES8_S8_EEENS6_IJNS7_ILi128EEESA_SA_EEELi128ENS_10bfloat16_tEfNS_4arch4Sm90ELb0ELb0ELb0ELb0ELb1ELb0ELb0ELb1ELb1ELb1ELb0ELb0EEENS1_21CollectiveEpilogueFwdISB_S9_SC_SE_Li256ELb0ELb1ELb0ELb0EEENS1_29StaticPersistentTileSchedulerILb0EEEEEEEEEvNT_6ParamsE --------------------------
	.section	.nv.info._ZN7cutlass13device_kernelIN5flash11enable_sm90INS1_16FlashAttnFwdSm90INS1_25CollectiveMainloopFwdSm90ILi2EN4cute5tupleIJNS5_1CILi1EEES8_S8_EEENS6_IJNS7_ILi128EEESA_SA_EEELi128ENS_10bfloat16_tEfNS_4arch4Sm90ELb0ELb0ELb0ELb0ELb1ELb0ELb0ELb1ELb1ELb1ELb0ELb0EEENS1_21CollectiveEpilogueFwdISB_S9_SC_SE_Li256ELb0ELb1ELb0ELb0EEENS1_29StaticPersistentTileSchedulerILb0EEEEEEEEEvNT_6ParamsE,"",@"SHT_CUDA_INFO"
	.sectionflags	@""
	.align	4


	//----- nvinfo : EIATTR_CUDA_API_VERSION
	.align		4
        /*0000*/ 	.byte	0x04, 0x37
        /*0002*/ 	.short	(.L_66 - .L_65)
.L_65:
        /*0004*/ 	.word	0x00000082


	//----- nvinfo : EIATTR_KPARAM_INFO
	.align		4
.L_66:
        /*0008*/ 	.byte	0x04, 0x17
        /*000a*/ 	.short	(.L_68 - .L_67)
.L_67:
        /*000c*/ 	.word	0x00000000
        /*0010*/ 	.short	0x0000
        /*0012*/ 	.short	0x0000
        /*0014*/ 	.byte	0x00, 0xf0, 0x01, 0x28


	//----- nvinfo : EIATTR_SPARSE_MMA_MASK
	.align		4
.L_68:
        /*0018*/ 	.byte	0x03, 0x50
        /*001a*/ 	.short	0x0000


	//----- nvinfo : EIATTR_MAXREG_COUNT
	.align		4
        /*001c*/ 	.byte	0x03, 0x1b
        /*001e*/ 	.short	0x00a8


	//----- nvinfo : EIATTR_MERCURY_ISA_VERSION
	.align		4
        /*0020*/ 	.byte	0x03, 0x5f
        /*0022*/ 	.short	0x0101


	//----- nvinfo : EIATTR_VRC_CTA_INIT_COUNT
	.align		4
        /*0024*/ 	.byte	0x02, 0x4a
	.zero		1
	.zero		1


	//----- nvinfo : EIATTR_EXIT_INSTR_OFFSETS
	.align		4
        /*0028*/ 	.byte	0x04, 0x1c
        /*002a*/ 	.short	(.L_70 - .L_69)


	//   ....[0]....
.L_69:
        /*002c*/ 	.word	0x00000010


	//----- nvinfo : EIATTR_MAX_THREADS
	.align		4
.L_70:
        /*0030*/ 	.byte	0x04, 0x05
        /*0032*/ 	.short	(.L_72 - .L_71)
.L_71:
        /*0034*/ 	.word	0x00000180
        /*0038*/ 	.word	0x00000001
        /*003c*/ 	.word	0x00000001


	//----- nvinfo : EIATTR_CBANK_PARAM_SIZE
	.align		4
.L_72:
        /*0040*/ 	.byte	0x03, 0x19
        /*0042*/ 	.short	0x0a00


	//----- nvinfo : EIATTR_PARAM_CBANK
	.align		4
        /*0044*/ 	.byte	0x04, 0x0a
        /*0046*/ 	.short	(.L_74 - .L_73)
	.align		4
.L_73:
        /*0048*/ 	.word	index@(.nv.constant0._ZN7cutlass13device_kernelIN5flash11enable_sm90INS1_16FlashAttnFwdSm90INS1_25CollectiveMainloopFwdSm90ILi2EN4cute5tupleIJNS5_1CILi1EEES8_S8_EEENS6_IJNS7_ILi128EEESA_SA_EEELi128ENS_10bfloat16_tEfNS_4arch4Sm90ELb0ELb0ELb0ELb0ELb1ELb0ELb0ELb1ELb1ELb1ELb0ELb0EEENS1_21CollectiveEpilogueFwdISB_S9_SC_SE_Li256ELb0ELb1ELb0ELb0EEENS1_29StaticPersistentTileSchedulerILb0EEEEEEEEEvNT_6ParamsE)
        /*004c*/ 	.short	0x0380
        /*004e*/ 	.short	0x0a00


	//----- nvinfo : EIATTR_SW_WAR
	.align		4
.L_74:
        /*0050*/ 	.byte	0x04, 0x36
        /*0052*/ 	.short	(.L_76 - .L_75)
.L_75:
        /*0054*/ 	.word	0x00000008
.L_76:


//--------------------- .nv.info._ZN7cutlass13device_kernelIN5flash11enable_sm90INS1_16FlashAttnFwdSm90INS1_25CollectiveMainloopFwdSm90ILi2EN4cute5tupleIJNS5_1CILi1EEES8_S8_EEENS6_IJNS7_ILi128EEESA_SA_EEELi128ENS_10bfloat16_tEfNS_4arch4Sm90ELb0ELb0ELb0ELb1ELb1ELb0ELb0ELb1ELb1ELb1ELb0ELb0EEENS1_21CollectiveEpilogueFwdISB_S9_SC_SE_Li256ELb1ELb1ELb0ELb0EEENS1_36VarlenDynamicPersistentTileSchedulerILi128ELi128ELi256ELi128ELb0ELb1ELb1ELb0ELb1ELb1EEEEEEEEEvNT_6ParamsE --------------------------
	.section	.nv.info._ZN7cutlass13device_kernelIN5flash11enable_sm90INS1_16FlashAttnFwdSm90INS1_25CollectiveMainloopFwdSm90ILi2EN4cute5tupleIJNS5_1CILi1EEES8_S8_EEENS6_IJNS7_ILi128EEESA_SA_EEELi128ENS_10bfloat16_tEfNS_4arch4Sm90ELb0ELb0ELb0ELb1ELb1ELb0ELb0ELb1ELb1ELb1ELb0ELb0EEENS1_21CollectiveEpilogueFwdISB_S9_SC_SE_Li256ELb1ELb1ELb0ELb0EEENS1_36VarlenDynamicPersistentTileSchedulerILi128ELi128ELi256ELi128ELb0ELb1ELb1ELb0ELb1ELb1EEEEEEEEEvNT_6ParamsE,"",@"SHT_CUDA_INFO"
	.sectionflags	@""
	.align	4


	//----- nvinfo : EIATTR_CUDA_API_VERSION
	.align		4
        /*0000*/ 	.byte	0x04, 0x37
        /*0002*/ 	.short	(.L_78 - .L_77)
.L_77:
        /*0004*/ 	.word	0x00000082


	//----- nvinfo : EIATTR_KPARAM_INFO
	.align		4
.L_78:
        /*0008*/ 	.byte	0x04, 0x17
        /*000a*/ 	.short	(.L_80 - .L_79)
.L_79:
        /*000c*/ 	.word	0x00000000
        /*0010*/ 	.short	0x0000
        /*0012*/ 	.short	0x0000
        /*0014*/ 	.byte	0x00, 0xf0, 0x01, 0x2a


	//----- nvinfo : EIATTR_SPARSE_MMA_MASK
	.align		4
.L_80:
        /*0018*/ 	.byte	0x03, 0x50
        /*001a*/ 	.short	0x0000


	//----- nvinfo : EIATTR_MAXREG_COUNT
	.align		4
        /*001c*/ 	.byte	0x03, 0x1b
        /*001e*/ 	.short	0x00a8


	//----- nvinfo : EIATTR_MERCURY_ISA_VERSION
	.align		4
        /*0020*/ 	.byte	0x03, 0x5f
        /*0022*/ 	.short	0x0101


	//----- nvinfo : EIATTR_VRC_CTA_INIT_COUNT
	.align		4
        /*0024*/ 	.byte	0x02, 0x4a
	.zero		1
	.zero		1


	//----- nvinfo : EIATTR_EXIT_INSTR_OFFSETS
	.align		4
        /*0028*/ 	.byte	0x04, 0x1c
        /*002a*/ 	.short	(.L_82 - .L_81)


	//   ....[0]....
.L_81:
        /*002c*/ 	.word	0x00000010


	//----- nvinfo : EIATTR_MAX_THREADS
	.align		4
.L_82:
        /*0030*/ 	.byte	0x04, 0x05
        /*0032*/ 	.short	(.L_84 - .L_83)
.L_83:
        /*0034*/ 	.word	0x00000180
        /*0038*/ 	.word	0x00000001
        /*003c*/ 	.word	0x00000001


	//----- nvinfo : EIATTR_CBANK_PARAM_SIZE
	.align		4
.L_84:
        /*0040*/ 	.byte	0x03, 0x19
        /*0042*/ 	.short	0x0a80


	//----- nvinfo : EIATTR_PARAM_CBANK
	.align		4
        /*0044*/ 	.byte	0x04, 0x0a
        /*0046*/ 	.short	(.L_86 - .L_85)
	.align		4
.L_85:
        /*0048*/ 	.word	index@(.nv.constant0._ZN7cutlass13device_kernelIN5flash11enable_sm90INS1_16FlashAttnFwdSm90INS1_25CollectiveMainloopFwdSm90ILi2EN4cute5tupleIJNS5_1CILi1EEES8_S8_EEENS6_IJNS7_ILi128EEESA_SA_EEELi128ENS_10bfloat16_tEfNS_4arch4Sm90ELb0ELb0ELb0ELb1ELb1ELb0ELb0ELb1ELb1ELb1ELb0ELb0EEENS1_21CollectiveEpilogueFwdISB_S9_SC_SE_Li256ELb1ELb1ELb0ELb0EEENS1_36VarlenDynamicPersistentTileSchedulerILi128ELi128ELi256ELi128ELb0ELb1ELb1ELb0ELb1ELb1EEEEEEEEEvNT_6ParamsE)
        /*004c*/ 	.short	0x0380
        /*004e*/ 	.short	0x0a80


	//----- nvinfo : EIATTR_SW_WAR
	.align		4
.L_86:
        /*0050*/ 	.byte	0x04, 0x36
        /*0052*/ 	.short	(.L_88 - .L_87)
.L_87:
        /*0054*/ 	.word	0x00000008
.L_88:


//--------------------- .nv.info._ZN7cutlass13device_kernelIN5flash11enable_sm90INS1_16FlashAttnFwdSm90INS1_25CollectiveMainloopFwdSm90ILi2EN4cute5tupleIJNS5_1CILi1EEES8_S8_EEENS6_IJNS7_ILi128EEESA_SA_EEELi128ENS_10bfloat16_tEfNS_4arch4Sm90ELb0ELb0ELb0ELb1ELb1ELb1ELb0ELb1ELb1ELb1ELb0ELb0EEENS1_21CollectiveEpilogueFwdISB_S9_SC_SE_Li256ELb1ELb1ELb0ELb0EEENS1_36VarlenDynamicPersistentTileSchedulerILi128ELi128ELi256ELi128ELb0ELb1ELb1ELb0ELb1ELb1EEEEEEEEEvNT_6ParamsE --------------------------
	.section	.nv.info._ZN7cutlass13device_kernelIN5flash11enable_sm90INS1_16FlashAttnFwdSm90INS1_25CollectiveMainloopFwdSm90ILi2EN4cute5tupleIJNS5_1CILi1EEES8_S8_EEENS6_IJNS7_ILi128EEESA_SA_EEELi128ENS_10bfloat16_tEfNS_4arch4Sm90ELb0ELb0ELb0ELb1ELb1ELb1ELb0ELb1ELb1ELb1ELb0ELb0EEENS1_21CollectiveEpilogueFwdISB_S9_SC_SE_Li256ELb1ELb1ELb0ELb0EEENS1_36VarlenDynamicPersistentTileSchedulerILi128ELi128ELi256ELi128ELb0ELb1ELb1ELb0ELb1ELb1EEEEEEEEEvNT_6ParamsE,"",@"SHT_CUDA_INFO"
	.sectionflags	@""
	.align	4


	//----- nvinfo : EIATTR_CUDA_API_VERSION
	.align		4
        /*0000*/ 	.byte	0x04, 0x37
        /*0002*/ 	.short	(.L_90 - .L_89)
.L_89:
        /*0004*/ 	.word	0x00000082


	//----- nvinfo : EIATTR_KPARAM_INFO
	.align		4
.L_90:
        /*0008*/ 	.byte	0x04, 0x17
        /*000a*/ 	.short	(.L_92 - .L_91)
.L_91:
        /*000c*/ 	.word	0x00000000
        /*0010*/ 	.short	0x0000
        /*0012*/ 	.short	0x0000
        /*0014*/ 	.byte	0x00, 0xf0, 0x01, 0x2a


	//----- nvinfo : EIATTR_SPARSE_MMA_MASK
	.align		4
.L_92:
        /*0018*/ 	.byte	0x03, 0x50
        /*001a*/ 	.short	0x0000


	//----- nvinfo : EIATTR_MAXREG_COUNT
	.align		4
        /*001c*/ 	.byte	0x03, 0x1b
        /*001e*/ 	.short	0x00a8


	//----- nvinfo : EIATTR_MERCURY_ISA_VERSION
	.align		4
        /*0020*/ 	.byte	0x03, 0x5f
        /*0022*/ 	.short	0x0101


	//----- nvinfo : EIATTR_VRC_CTA_INIT_COUNT
	.align		4
        /*0024*/ 	.byte	0x02, 0x4a
	.zero		1
	.zero		1


	//----- nvinfo : EIATTR_EXIT_INSTR_OFFSETS
	.align		4
        /*0028*/ 	.byte	0x04, 0x1c
        /*002a*/ 	.short	(.L_94 - .L_93)


	//   ....[0]....
.L_93:
        /*002c*/ 	.word	0x00000010


	//----- nvinfo : EIATTR_MAX_THREADS
	.align		4
.L_94:
        /*0030*/ 	.byte	0x04, 0x05
        /*0032*/ 	.short	(.L_96 - .L_95)
.L_95:
        /*0034*/ 	.word	0x00000180
        /*0038*/ 	.word	0x00000001
        /*003c*/ 	.word	0x00000001


	//----- nvinfo : EIATTR_CBANK_PARAM_SIZE
	.align		4
.L_96:
        /*0040*/ 	.byte	0x03, 0x19
        /*0042*/ 	.short	0x0a80


	//----- nvinfo : EIATTR_PARAM_CBANK
	.align		4
        /*0044*/ 	.byte	0x04, 0x0a
        /*0046*/ 	.short	(.L_98 - .L_97)
	.align		4
.L_97:
        /*0048*/ 	.word	index@(.nv.constant0._ZN7cutlass13device_kernelIN5flash11enable_sm90INS1_16FlashAttnFwdSm90INS1_25CollectiveMainloopFwdSm90ILi2EN4cute5tupleIJNS5_1CILi1EEES8_S8_EEENS6_IJNS7_ILi128EEESA_SA_EEELi128ENS_10bfloat16_tEfNS_4arch4Sm90ELb0ELb0ELb0ELb1ELb1ELb1ELb0ELb1ELb1ELb1ELb0ELb0EEENS1_21CollectiveEpilogueFwdISB_S9_SC_SE_Li256ELb1ELb1ELb0ELb0EEENS1_36VarlenDynamicPersistentTileSchedulerILi128ELi128ELi256ELi128ELb0ELb1ELb1ELb0ELb1ELb1EEEEEEEEEvNT_6ParamsE)
        /*004c*/ 	.short	0x0380
        /*004e*/ 	.short	0x0a80


	//----- nvinfo : EIATTR_SW_WAR
	.align		4
.L_98:
        /*0050*/ 	.byte	0x04, 0x36
        /*0052*/ 	.short	(.L_100 - .L_99)
.L_99:
        /*0054*/ 	.word	0x00000008
.L_100:


//--------------------- .nv.info._ZN7cutlass13device_kernelIN5flash11enable_sm90INS1_16FlashAttnFwdSm90INS1_25CollectiveMainloopFwdSm90ILi2EN4cute5tupleIJNS5_1CILi1EEES8_S8_EEENS6_IJNS7_ILi128EEESA_SA_EEELi128ENS_10bfloat16_tEfNS_4arch4Sm90ELb0ELb1ELb0ELb0ELb1ELb0ELb0ELb1ELb1ELb1ELb0ELb0EEENS1_21CollectiveEpilogueFwdISB_S9_SC_SE_Li256ELb0ELb1ELb0ELb0EEENS1_30DynamicPersistentTileSchedulerILi256ELi128ELb0ELb1ELb1EEEEEEEEEvNT_6ParamsE --------------------------
	.section	.nv.info._ZN7cutlass13device_kernelIN5flash11enable_sm90INS1_16FlashAttnFwdSm90INS1_25CollectiveMainloopFwdSm90ILi2EN4cute5tupleIJNS5_1CILi1EEES8_S8_EEENS6_IJNS7_ILi128EEESA_SA_EEELi128ENS_10bfloat16_tEfNS_4arch4Sm90ELb0ELb1ELb0ELb0ELb1ELb0ELb0ELb1ELb1ELb1ELb0ELb0EEENS1_21CollectiveEpilogueFwdISB_S9_SC_SE_Li256ELb0ELb1ELb0ELb0EEENS1_30DynamicPersistentTileSchedulerILi256ELi128ELb0ELb1ELb1EEEEEEEEEvNT_6ParamsE,"",@"SHT_CUDA_INFO"
	.sectionflags	@""
	.align	4


	//----- nvinfo : EIATTR_CUDA_API_VERSION
	.align		4
        /*0000*/ 	.byte	0x04, 0x37
        /*0002*/ 	.short	(.L_102 - .L_101)
.L_101:
        /*0004*/ 	.word	0x00000082


	//----- nvinfo : EIATTR_KPARAM_INFO
	.align		4
.L_102:
        /*0008*/ 	.byte	0x04, 0x17
        /*000a*/ 	.short	(.L_104 - .L_103)
.L_103:
        /*000c*/ 	.word	0x00000000
        /*0010*/ 	.short	0x0000
        /*0012*/ 	.short	0x0000
        /*0014*/ 	.byte	0x00, 0xf0, 0x01, 0x2a


	//----- nvinfo : EIATTR_SPARSE_MMA_MASK
	.align		4
.L_104:
        /*0018*/ 	.byte	0x03, 0x50
        /*001a*/ 	.short	0x0000


	//----- nvinfo : EIATTR_MAXREG_COUNT
	.align		4
        /*001c*/ 	.byte	0x03, 0x1b
        /*001e*/ 	.short	0x00a8


	//----- nvinfo : EIATTR_MERCURY_ISA_VERSION
	.align		4
        /*0020*/ 	.byte	0x03, 0x5f
        /*0022*/ 	.short	0x0101


	//----- nvinfo : EIATTR_VRC_CTA_INIT_COUNT
	.align		4
        /*0024*/ 	.byte	0x02, 0x4a
	.zero		1
	.zero		1


	//----- nvinfo : EIATTR_EXIT_INSTR_OFFSETS
	.align		4
        /*0028*/ 	.byte	0x04, 0x1c
        /*002a*/ 	.short	(.L_106 - .L_105)


	//   ....[0]....
.L_105:
        /*002c*/ 	.word	0x00000010


	//----- nvinfo : EIATTR_MAX_THREADS
	.align		4
.L_106:
        /*0030*/ 	.byte	0x04, 0x05
        /*0032*/ 	.short	(.L_108 - .L_107)
.L_107:
        /*0034*/ 	.word	0x00000180
        /*0038*/ 	.word	0x00000001
        /*003c*/ 	.word	0x00000001


	//----- nvinfo : EIATTR_CBANK_PARAM_SIZE
	.align		4
.L_108:
        /*0040*/ 	.byte	0x03, 0x19
        /*0042*/ 	.short	0x0a80


	//----- nvinfo : EIATTR_PARAM_CBANK
	.align		4
        /*0044*/ 	.byte	0x04, 0x0a
        /*0046*/ 	.short	(.L_110 - .L_109)
	.align		4
.L_109:
        /*0048*/ 	.word	index@(.nv.constant0._ZN7cutlass13device_kernelIN5flash11enable_sm90INS1_16FlashAttnFwdSm90INS1_25CollectiveMainloopFwdSm90ILi2EN4cute5tupleIJNS5_1CILi1EEES8_S8_EEENS6_IJNS7_ILi128EEESA_SA_EEELi128ENS_10bfloat16_tEfNS_4arch4Sm90ELb0ELb1ELb0ELb0ELb1ELb0ELb0ELb1ELb1ELb1ELb0ELb0EEENS1_21CollectiveEpilogueFwdISB_S9_SC_SE_Li256ELb0ELb1ELb0ELb0EEENS1_30DynamicPersistentTileSchedulerILi256ELi128ELb0ELb1ELb1EEEEEEEEEvNT_6ParamsE)
        /*004c*/ 	.short	0x0380
        /*004e*/ 	.short	0x0a80


	//----- nvinfo : EIATTR_SW_WAR
	.align		4
.L_110:
        /*0050*/ 	.byte	0x04, 0x36
        /*0052*/ 	.short	(.L_112 - .L_111)
.L_111:
        /*0054*/ 	.word	0x00000008
.L_112:


//--------------------- .nv.info._ZN7cutlass13device_kernelIN5flash11enable_sm90INS1_16FlashAttnFwdSm90INS1_25CollectiveMainloopFwdSm90ILi2EN4cute5tupleIJNS5_1CILi1EEES8_S8_EEENS6_IJNS7_ILi128EEESA_SA_EEELi128ENS_10bfloat16_tEfNS_4arch4Sm90ELb0ELb1ELb0ELb1ELb1ELb0ELb0ELb1ELb1ELb1ELb0ELb0EEENS1_21CollectiveEpilogueFwdISB_S9_SC_SE_Li256ELb1ELb1ELb0ELb0EEENS1_36VarlenDynamicPersistentTileSchedulerILi128ELi128ELi256ELi128ELb0ELb1ELb1ELb1ELb0ELb1EEEEEEEEEvNT_6ParamsE --------------------------
	.section	.nv.info._ZN7cutlass13device_kernelIN5flash11enable_sm90INS1_16FlashAttnFwdSm90INS1_25CollectiveMainloopFwdSm90ILi2EN4cute5tupleIJNS5_1CILi1EEES8_S8_EEENS6_IJNS7_ILi128EEESA_SA_EEELi128ENS_10bfloat16_tEfNS_4arch4Sm90ELb0ELb1ELb0ELb1ELb1ELb0ELb0ELb1ELb1ELb1ELb0ELb0EEENS1_21CollectiveEpilogueFwdISB_S9_SC_SE_Li256ELb1ELb1ELb0ELb0EEENS1_36VarlenDynamicPersistentTileSchedulerILi128ELi128ELi256ELi128ELb0ELb1ELb1ELb1ELb0ELb1EEEEEEEEEvNT_6ParamsE,"",@"SHT_CUDA_INFO"
	.sectionflags	@""
	.align	4


	//----- nvinfo : EIATTR_CUDA_API_VERSION
	.align		4
        /*0000*/ 	.byte	0x04, 0x37
        /*0002*/ 	.short	(.L_114 - .L_113)
.L_113:
        /*0004*/ 	.word	0x00000082


	//----- nvinfo : EIATTR_KPARAM_INFO
	.align		4
.L_114:
        /*0008*/ 	.byte	0x04, 0x17
        /*000a*/ 	.short	(.L_116 - .L_115)
.L_115:
        /*000c*/ 	.word	0x00000000
        /*0010*/ 	.short	0x0000
        /*0012*/ 	.short	0x0000
        /*0014*/ 	.byte	0x00, 0xf0, 0x01, 0x2a


	//----- nvinfo : EIATTR_SPARSE_MMA_MASK
	.align		4
.L_116:
        /*0018*/ 	.byte	0x03, 0x50
        /*001a*/ 	.short	0x0000


	//----- nvinfo : EIATTR_MAXREG_COUNT
	.align		4
        /*001c*/ 	.byte	0x03, 0x1b
        /*001e*/ 	.short	0x00a8


	//----- nvinfo : EIATTR_MERCURY_ISA_VERSION
	.align		4
        /*0020*/ 	.byte	0x03, 0x5f
        /*0022*/ 	.short	0x0101


	//----- nvinfo : EIATTR_VRC_CTA_INIT_COUNT
	.align		4
        /*0024*/ 	.byte	0x02, 0x4a
	.zero		1
	.zero		1


	//----- nvinfo : EIATTR_EXIT_INSTR_OFFSETS
	.align		4
        /*0028*/ 	.byte	0x04, 0x1c
        /*002a*/ 	.short	(.L_118 - .L_117)


	//   ....[0]....
.L_117:
        /*002c*/ 	.word	0x00000010


	//----- nvinfo : EIATTR_MAX_THREADS
	.align		4
.L_118:
        /*0030*/ 	.byte	0x04, 0x05
        /*0032*/ 	.short	(.L_120 - .L_119)
.L_119:
        /*0034*/ 	.word	0x00000180
        /*0038*/ 	.word	0x00000001
        /*003c*/ 	.word	0x00000001


	//----- nvinfo : EIATTR_CBANK_PARAM_SIZE
	.align		4
.L_120:
        /*0040*/ 	.byte	0x03, 0x19
        /*0042*/ 	.short	0x0a80


	//----- nvinfo : EIATTR_PARAM_CBANK
	.align		4
        /*0044*/ 	.byte	0x04, 0x0a
        /*0046*/ 	.short	(.L_122 - .L_121)
	.align		4
.L_121:
        /*0048*/ 	.word	index@(.nv.constant0._ZN7cutlass13device_kernelIN5flash11enable_sm90INS1_16FlashAttnFwdSm90INS1_25CollectiveMainloopFwdSm90ILi2EN4cute5tupleIJNS5_1CILi1EEES8_S8_EEENS6_IJNS7_ILi128EEESA_SA_EEELi128ENS_10bfloat16_tEfNS_4arch4Sm90ELb0ELb1ELb0ELb1ELb1ELb0ELb0ELb1ELb1ELb1ELb0ELb0EEENS1_21CollectiveEpilogueFwdISB_S9_SC_SE_Li256ELb1ELb1ELb0ELb0EEENS1_36VarlenDynamicPersistentTileSchedulerILi128ELi128ELi256ELi128ELb0ELb1ELb1ELb1ELb0ELb1EEEEEEEEEvNT_6ParamsE)
        /*004c*/ 	.short	0x0380
        /*004e*/ 	.short	0x0a80


	//----- nvinfo : EIATTR_SW_WAR
	.align		4
.L_122:
        /*0050*/ 	.byte	0x04, 0x36
        /*0052*/ 	.short	(.L_124 - .L_123)
.L_123:
        /*0054*/ 	.word	0x00000008
.L_124:


//--------------------- .nv.info._ZN7cutlass13device_kernelIN5flash11enable_sm90INS1_16FlashAttnFwdSm90INS1_25CollectiveMainloopFwdSm90ILi2EN4cute5tupleIJNS5_1CILi1EEES8_S8_EEENS6_IJNS7_ILi128EEESA_SA_EEELi128ENS_10bfloat16_tEfNS_4arch4Sm90ELb0ELb1ELb0ELb1ELb1ELb1ELb0ELb1ELb1ELb1ELb0ELb0EEENS1_21CollectiveEpilogueFwdISB_S9_SC_SE_Li256ELb1ELb1ELb0ELb0EEENS1_36VarlenDynamicPersistentTileSchedulerILi128ELi128ELi256ELi128ELb0ELb1ELb1ELb1ELb0ELb1EEEEEEEEEvNT_6ParamsE --------------------------
	.section	.nv.info._ZN7cutlass13device_kernelIN5flash11enable_sm90INS1_16FlashAttnFwdSm90INS1_25CollectiveMainloopFwdSm90ILi2EN4cute5tupleIJNS5_1CILi1EEES8_S8_EEENS6_IJNS7_ILi128EEESA_SA_EEELi128ENS_10bfloat16_tEfNS_4arch4Sm90ELb0ELb1ELb0ELb1ELb1ELb1ELb0ELb1ELb1ELb1ELb0ELb0EEENS1_21CollectiveEpilogueFwdISB_S9_SC_SE_Li256ELb1ELb1ELb0ELb0EEENS1_36VarlenDynamicPersistentTileSchedulerILi128ELi128ELi256ELi128ELb0ELb1ELb1ELb1ELb0ELb1EEEEEEEEEvNT_6ParamsE,"",@"SHT_CUDA_INFO"
	.sectionflags	@""
	.align	4


	//----- nvinfo : EIATTR_CUDA_API_VERSION
	.align		4
        /*0000*/ 	.byte	0x04, 0x37
        /*0002*/ 	.short	(.L_126 - .L_125)
.L_125:
        /*0004*/ 	.word	0x00000082


	//----- nvinfo : EIATTR_KPARAM_INFO
	.align		4
.L_126:
        /*0008*/ 	.byte	0x04, 0x17
        /*000a*/ 	.short	(.L_128 - .L_127)
.L_127:
        /*000c*/ 	.word	0x00000000
        /*0010*/ 	.short	0x0000
        /*0012*/ 	.short	0x0000
        /*0014*/ 	.byte	0x00, 0xf0, 0x01, 0x2a


	//----- nvinfo : EIATTR_SPARSE_MMA_MASK
	.align		4
.L_128:
        /*0018*/ 	.byte	0x03, 0x50
        /*001a*/ 	.short	0x0000


	//----- nvinfo : EIATTR_MAXREG_COUNT
	.align		4
        /*001c*/ 	.byte	0x03, 0x1b
        /*001e*/ 	.short	0x00a8


	//----- nvinfo : EIATTR_MERCURY_ISA_VERSION
	.align		4
        /*0020*/ 	.byte	0x03, 0x5f
        /*0022*/ 	.short	0x0101


	//----- nvinfo : EIATTR_VRC_CTA_INIT_COUNT
	.align		4
        /*0024*/ 	.byte	0x02, 0x4a
	.zero		1
	.zero		1


	//----- nvinfo : EIATTR_EXIT_INSTR_OFFSETS
	.align		4
        /*0028*/ 	.byte	0x04, 0x1c
        /*002a*/ 	.short	(.L_130 - .L_129)


	//   ....[0]....
.L_129:
        /*002c*/ 	.word	0x00000010


	//----- nvinfo : EIATTR_MAX_THREADS
	.align		4
.L_130:
        /*0030*/ 	.byte	0x04, 0x05
        /*0032*/ 	.short	(.L_132 - .L_131)
.L_131:
        /*0034*/ 	.word	0x00000180
        /*0038*/ 	.word	0x00000001
        /*003c*/ 	.word	0x00000001


	//----- nvinfo : EIATTR_CBANK_PARAM_SIZE
	.align		4
.L_132:
        /*0040*/ 	.byte	0x03, 0x19
        /*0042*/ 	.short	0x0a80


	//----- nvinfo : EIATTR_PARAM_CBANK
	.align		4
        /*0044*/ 	.byte	0x04, 0x0a
        /*0046*/ 	.short	(.L_134 - .L_133)
	.align		4
.L_133:
        /*0048*/ 	.word	index@(.nv.constant0._ZN7cutlass13device_kernelIN5flash11enable_sm90INS1_16FlashAttnFwdSm90INS1_25CollectiveMainloopFwdSm90ILi2EN4cute5tupleIJNS5_1CILi1EEES8_S8_EEENS6_IJNS7_ILi128EEESA_SA_EEELi128ENS_10bfloat16_tEfNS_4arch4Sm90ELb0ELb1ELb0ELb1ELb1ELb1ELb0ELb1ELb1ELb1ELb0ELb0EEENS1_21CollectiveEpilogueFwdISB_S9_SC_SE_Li256ELb1ELb1ELb0ELb0EEENS1_36VarlenDynamicPersistentTileSchedulerILi128ELi128ELi256ELi128ELb0ELb1ELb1ELb1ELb0ELb1EEEEEEEEEvNT_6ParamsE)
        /*004c*/ 	.short	0x0380
        /*004e*/ 	.short	0x0a80


	//----- nvinfo : EIATTR_SW_WAR
	.align		4
.L_134:
        /*0050*/ 	.byte	0x04, 0x36
        /*0052*/ 	.short	(.L_136 - .L_135)
.L_135:
        /*0054*/ 	.word	0x00000008
.L_136:


//--------------------- .nv.info._ZN7cutlass13device_kernelIN5flash11enable_sm90INS1_16FlashAttnFwdSm90INS1_25CollectiveMainloopFwdSm90ILi2EN4cute5tupleIJNS5_1CILi1EEES8_S8_EEENS6_IJNS7_ILi128EEESA_SA_EEELi128ENS_10bfloat16_tEfNS_4arch4Sm90ELb1ELb0ELb0ELb0ELb1ELb0ELb0ELb1ELb1ELb1ELb0ELb0EEENS1_21CollectiveEpilogueFwdISB_S9_SC_SE_Li256ELb0ELb1ELb0ELb0EEENS1_30DynamicPersistentTileSchedulerILi256ELi128ELb0ELb1ELb1EEEEEEEEEvNT_6ParamsE --------------------------
	.section	.nv.info._ZN7cutlass13device_kernelIN5flash11enable_sm90INS1_16FlashAttnFwdSm90INS1_25CollectiveMainloopFwdSm90ILi2EN4cute5tupleIJNS5_1CILi1EEES8_S8_EEENS6_IJNS7_ILi128EEESA_SA_EEELi128ENS_10bfloat16_tEfNS_4arch4Sm90ELb1ELb0ELb0ELb0ELb1ELb0ELb0ELb1ELb1ELb1ELb0ELb0EEENS1_21CollectiveEpilogueFwdISB_S9_SC_SE_Li256ELb0ELb1ELb0ELb0EEENS1_30DynamicPersistentTileSchedulerILi256ELi128ELb0ELb1ELb1EEEEEEEEEvNT_6ParamsE,"",@"SHT_CUDA_INFO"
	.sectionflags	@""
	.align	4


	//----- nvinfo : EIATTR_CUDA_API_VERSION
	.align		4
        /*0000*/ 	.byte	0x04, 0x37
        /*0002*/ 	.short	(.L_138 - .L_137)
.L_137:
        /*0004*/ 	.word	0x00000082


	//----- nvinfo : EIATTR_KPARAM_INFO
	.align		4
.L_138:
        /*0008*/ 	.byte	0x04, 0x17
        /*000a*/ 	.short	(.L_140 - .L_139)
.L_139:
        /*000c*/ 	.word	0x00000000
        /*0010*/ 	.short	0x0000
        /*0012*/ 	.short	0x0000
        /*0014*/ 	.byte	0x00, 0xf0, 0x01, 0x2a


	//----- nvinfo : EIATTR_SPARSE_MMA_MASK
	.align		4
.L_140:
        /*0018*/ 	.byte	0x03, 0x50
        /*001a*/ 	.short	0x0000


	//----- nvinfo : EIATTR_MAXREG_COUNT
	.align		4
        /*001c*/ 	.byte	0x03, 0x1b
        /*001e*/ 	.short	0x00a8


	//----- nvinfo : EIATTR_MERCURY_ISA_VERSION
	.align		4
        /*0020*/ 	.byte	0x03, 0x5f
        /*0022*/ 	.short	0x0101


	//----- nvinfo : EIATTR_VRC_CTA_INIT_COUNT
	.align		4
        /*0024*/ 	.byte	0x02, 0x4a
	.zero		1
	.zero		1


	//----- nvinfo : EIATTR_EXIT_INSTR_OFFSETS
	.align		4
        /*0028*/ 	.byte	0x04, 0x1c
        /*002a*/ 	.short	(.L_142 - .L_141)


	//   ....[0]....
.L_141:
        /*002c*/ 	.word	0x00000010


	//----- nvinfo : EIATTR_MAX_THREADS
	.align		4
.L_142:
        /*0030*/ 	.byte	0x04, 0x05
        /*0032*/ 	.short	(.L_144 - .L_143)
.L_143:
        /*0034*/ 	.word	0x00000180
        /*0038*/ 	.word	0x00000001
        /*003c*/ 	.word	0x00000001


	//----- nvinfo : EIATTR_CBANK_PARAM_SIZE
	.align		4
.L_144:
        /*0040*/ 	.byte	0x03, 0x19
        /*0042*/ 	.short	0x0a80


	//----- nvinfo : EIATTR_PARAM_CBANK
	.align		4
        /*0044*/ 	.byte	0x04, 0x0a
        /*0046*/ 	.short	(.L_146 - .L_145)
	.align		4
.L_145:
        /*0048*/ 	.word	index@(.nv.constant0._ZN7cutlass13device_kernelIN5flash11enable_sm90INS1_16FlashAttnFwdSm90INS1_25CollectiveMainloopFwdSm90ILi2EN4cute5tupleIJNS5_1CILi1EEES8_S8_EEENS6_IJNS7_ILi128EEESA_SA_EEELi128ENS_10bfloat16_tEfNS_4arch4Sm90ELb1ELb0ELb0ELb0ELb1ELb0ELb0ELb1ELb1ELb1ELb0ELb0EEENS1_21CollectiveEpilogueFwdISB_S9_SC_SE_Li256ELb0ELb1ELb0ELb0EEENS1_30DynamicPersistentTileSchedulerILi256ELi128ELb0ELb1ELb1EEEEEEEEEvNT_6ParamsE)
        /*004c*/ 	.short	0x0380
        /*004e*/ 	.short	0x0a80


	//----- nvinfo : EIATTR_SW_WAR
	.align		4
.L_146:
        /*0050*/ 	.byte	0x04, 0x36
        /*0052*/ 	.short	(.L_148 - .L_147)
.L_147:
        /*0054*/ 	.word	0x00000008
.L_148:


//--------------------- .nv.info._ZN7cutlass13device_kernelIN5flash11enable_sm90INS1_16FlashAttnFwdSm90INS1_25CollectiveMainloopFwdSm90ILi2EN4cute5tupleIJNS5_1CILi1EEES8_S8_EEENS6_IJNS7_ILi128EEESA_SA_EEELi128ENS_10bfloat16_tEfNS_4arch4Sm90ELb1ELb0ELb0ELb1ELb1ELb0ELb0ELb1ELb1ELb1ELb0ELb0EEENS1_21CollectiveEpilogueFwdISB_S9_SC_SE_Li256ELb1ELb1ELb0ELb0EEENS1_36VarlenDynamicPersistentTileSchedulerILi128ELi128ELi256ELi128ELb0ELb1ELb1ELb1ELb1ELb1EEEEEEEEEvNT_6ParamsE --------------------------
	.section	.nv.info._ZN7cutlass13device_kernelIN5flash11enable_sm90INS1_16FlashAttnFwdSm90INS1_25CollectiveMainloopFwdSm90ILi2EN4cute5tupleIJNS5_1CILi1EEES8_S8_EEENS6_IJNS7_ILi128EEESA_SA_EEELi128ENS_10bfloat16_tEfNS_4arch4Sm90ELb1ELb0ELb0ELb1ELb1ELb0ELb0ELb1ELb1ELb1ELb0ELb0EEENS1_21CollectiveEpilogueFwdISB_S9_SC_SE_Li256ELb1ELb1ELb0ELb0EEENS1_36VarlenDynamicPersistentTileSchedulerILi128ELi128ELi256ELi128ELb0ELb1ELb1ELb1ELb1ELb1EEEEEEEEEvNT_6ParamsE,"",@"SHT_CUDA_INFO"
	.sectionflags	@""
	.align	4


	//----- nvinfo : EIATTR_CUDA_API_VERSION
	.align		4
        /*0000*/ 	.byte	0x04, 0x37
        /*0002*/ 	.short	(.L_150 - .L_149)
.L_149:
        /*0004*/ 	.word	0x00000082


	//----- nvinfo : EIATTR_KPARAM_INFO
	.align		4
.L_150:
        /*0008*/ 	.byte	0x04, 0x17
        /*000a*/ 	.short	(.L_152 - .L_151)
.L_151:
        /*000c*/ 	.word	0x00000000
        /*0010*/ 	.short	0x0000
        /*0012*/ 	.short	0x0000
        /*0014*/ 	.byte	0x00, 0xf0, 0x01, 0x2a


	//----- nvinfo : EIATTR_SPARSE_MMA_MASK
	.align		4
.L_152:
        /*0018*/ 	.byte	0x03, 0x50
        /*001a*/ 	.short	0x0000


	//----- nvinfo : EIATTR_MAXREG_COUNT
	.align		4
        /*001c*/ 	.byte	0x03, 0x1b
        /*001e*/ 	.short	0x00a8


	//----- nvinfo : EIATTR_MERCURY_ISA_VERSION
	.align		4
        /*0020*/ 	.byte	0x03, 0x5f
        /*0022*/ 	.short	0x0101


	//----- nvinfo : EIATTR_VRC_CTA_INIT_COUNT
	.align		4
        /*0024*/ 	.byte	0x02, 0x4a
	.zero		1
	.zero		1


	//----- nvinfo : EIATTR_EXIT_INSTR_OFFSETS
	.align		4
        /*0028*/ 	.byte	0x04, 0x1c
        /*002a*/ 	.short	(.L_154 - .L_153)


	//   ....[0]....
.L_153:
        /*002c*/ 	.word	0x00000010


	//----- nvinfo : EIATTR_MAX_THREADS
	.align		4
.L_154:
        /*0030*/ 	.byte	0x04, 0x05
        /*0032*/ 	.short	(.L_156 - .L_155)
.L_155:
        /*0034*/ 	.word	0x00000180
        /*0038*/ 	.word	0x00000001
        /*003c*/ 	.word	0x00000001


	//----- nvinfo : EIATTR_CBANK_PARAM_SIZE
	.align		4
.L_156:
        /*0040*/ 	.byte	0x03, 0x19
        /*0042*/ 	.short	0x0a80


	//----- nvinfo : EIATTR_PARAM_CBANK
	.align		4
        /*0044*/ 	.byte	0x04, 0x0a
        /*0046*/ 	.short	(.L_158 - .L_157)
	.align		4
.L_157:
        /*0048*/ 	.word	index@(.nv.constant0._ZN7cutlass13device_kernelIN5flash11enable_sm90INS1_16FlashAttnFwdSm90INS1_25CollectiveMainloopFwdSm90ILi2EN4cute5tupleIJNS5_1CILi1EEES8_S8_EEENS6_IJNS7_ILi128EEESA_SA_EEELi128ENS_10bfloat16_tEfNS_4arch4Sm90ELb1ELb0ELb0ELb1ELb1ELb0ELb0ELb1ELb1ELb1ELb0ELb0EEENS1_21CollectiveEpilogueFwdISB_S9_SC_SE_Li256ELb1ELb1ELb0ELb0EEENS1_36VarlenDynamicPersistentTileSchedulerILi128ELi128ELi256ELi128ELb0ELb1ELb1ELb1ELb1ELb1EEEEEEEEEvNT_6ParamsE)
        /*004c*/ 	.short	0x0380
        /*004e*/ 	.short	0x0a80


	//----- nvinfo : EIATTR_SW_WAR
	.align		4
.L_158:
        /*0050*/ 	.byte	0x04, 0x36
        /*0052*/ 	.short	(.L_160 - .L_159)
.L_159:
        /*0054*/ 	.word	0x00000008
.L_160:


//--------------------- .nv.info._ZN7cutlass13device_kernelIN5flash11enable_sm90INS1_16FlashAttnFwdSm90INS1_25CollectiveMainloopFwdSm90ILi2EN4cute5tupleIJNS5_1CILi1EEES8_S8_EEENS6_IJNS7_ILi128EEESA_SA_EEELi128ENS_10bfloat16_tEfNS_4arch4Sm90ELb1ELb0ELb0ELb1ELb1ELb1ELb0ELb1ELb1ELb1ELb0ELb0EEENS1_21CollectiveEpilogueFwdISB_S9_SC_SE_Li256ELb1ELb1ELb0ELb0EEENS1_36VarlenDynamicPersistentTileSchedulerILi128ELi128ELi256ELi128ELb0ELb1ELb1ELb1ELb1ELb1EEEEEEEEEvNT_6ParamsE --------------------------
	.section	.nv.info._ZN7cutlass13device_kernelIN5flash11enable_sm90INS1_16FlashAttnFwdSm90INS1_25CollectiveMainloopFwdSm90ILi2EN4cute5tupleIJNS5_1CILi1EEES8_S8_EEENS6_IJNS7_ILi128EEESA_SA_EEELi128ENS_10bfloat16_tEfNS_4arch4Sm90ELb1ELb0ELb0ELb1ELb1ELb1ELb0ELb1ELb1ELb1ELb0ELb0EEENS1_21CollectiveEpilogueFwdISB_S9_SC_SE_Li256ELb1ELb1ELb0ELb0EEENS1_36VarlenDynamicPersistentTileSchedulerILi128ELi128ELi256ELi128ELb0ELb1ELb1ELb1ELb1ELb1EEEEEEEEEvNT_6ParamsE,"",@"SHT_CUDA_INFO"
	.sectionflags	@""
	.align	4


	//----- nvinfo : EIATTR_CUDA_API_VERSION
	.align		4
        /*0000*/ 	.byte	0x04, 0x37
        /*0002*/ 	.short	(.L_162 - .L_161)
.L_161:
        /*0004*/ 	.word	0x00000082


	//----- nvinfo : EIATTR_KPARAM_INFO
	.align		4
.L_162:
        /*0008*/ 	.byte	0x04, 0x17
        /*000a*/ 	.short	(.L_164 - .L_163)
.L_163:
        /*000c*/ 	.word	0x00000000
        /*0010*/ 	.short	0x0000
        /*0012*/ 	.short	0x0000
        /*0014*/ 	.byte	0x00, 0xf0, 0x01, 0x2a


	//----- nvinfo : EIATTR_SPARSE_MMA_MASK
	.align		4
.L_164:
        /*0018*/ 	.byte	0x03, 0x50
        /*001a*/ 	.short	0x0000


	//----- nvinfo : EIATTR_MAXREG_COUNT
	.align		4
        /*001c*/ 	.byte	0x03, 0x1b
        /*001e*/ 	.short	0x00a8


	//----- nvinfo : EIATTR_MERCURY_ISA_VERSION
	.align		4
        /*0020*/ 	.byte	0x03, 0x5f
        /*0022*/ 	.short	0x0101


	//----- nvinfo : EIATTR_VRC_CTA_INIT_COUNT
	.align		4
        /*0024*/ 	.byte	0x02, 0x4a
	.zero		1
	.zero		1


	//----- nvinfo : EIATTR_EXIT_INSTR_OFFSETS
	.align		4
        /*0028*/ 	.byte	0x04, 0x1c
        /*002a*/ 	.short	(.L_166 - .L_165)


	//   ....[0]....
.L_165:
        /*002c*/ 	.word	0x00000010


	//----- nvinfo : EIATTR_MAX_THREADS
	.align		4
.L_166:
        /*0030*/ 	.byte	0x04, 0x05
        /*0032*/ 	.short	(.L_168 - .L_167)
.L_167:
        /*0034*/ 	.word	0x00000180
        /*0038*/ 	.word	0x00000001
        /*003c*/ 	.word	0x00000001


	//----- nvinfo : EIATTR_CBANK_PARAM_SIZE
	.align		4
.L_168:
        /*0040*/ 	.byte	0x03, 0x19
        /*0042*/ 	.short	0x0a80


	//----- nvinfo : EIATTR_PARAM_CBANK
	.align		4
        /*0044*/ 	.byte	0x04, 0x0a
        /*0046*/ 	.short	(.L_170 - .L_169)
	.align		4
.L_169:
        /*0048*/ 	.word	index@(.nv.constant0._ZN7cutlass13device_kernelIN5flash11enable_sm90INS1_16FlashAttnFwdSm90INS1_25CollectiveMainloopFwdSm90ILi2EN4cute5tupleIJNS5_1CILi1EEES8_S8_EEENS6_IJNS7_ILi128EEESA_SA_EEELi128ENS_10bfloat16_tEfNS_4arch4Sm90ELb1ELb0ELb0ELb1ELb1ELb1ELb0ELb1ELb1ELb1ELb0ELb0EEENS1_21CollectiveEpilogueFwdISB_S9_SC_SE_Li256ELb1ELb1ELb0ELb0EEENS1_36VarlenDynamicPersistentTileSchedulerILi128ELi128ELi256ELi128ELb0ELb1ELb1ELb1ELb1ELb1EEEEEEEEEvNT_6ParamsE)
        /*004c*/ 	.short	0x0380
        /*004e*/ 	.short	0x0a80


	//----- nvinfo : EIATTR_SW_WAR
	.align		4
.L_170:
        /*0050*/ 	.byte	0x04, 0x36
        /*0052*/ 	.short	(.L_172 - .L_171)
.L_171:
        /*0054*/ 	.word	0x00000008
.L_172:


//--------------------- .nv.callgraph             --------------------------
	.section	.nv.callgraph,"",@"SHT_CUDA_CALLGRAPH"
	.align	4
	.sectionentsize	8
	.align		4
        /*0000*/ 	.word	0x00000000
	.align		4
        /*0004*/ 	.word	0xffffffff
	.align		4
        /*0008*/ 	.word	0x00000000
	.align		4
        /*000c*/ 	.word	0xfffffffe
	.align		4
        /*0010*/ 	.word	0x00000000
	.align		4
        /*0014*/ 	.word	0xfffffffd
	.align		4
        /*0018*/ 	.word	0x00000000
	.align		4
        /*001c*/ 	.word	0xfffffffc


//--------------------- .nv.constant4             --------------------------
	.section	.nv.constant4,"a",@progbits
	.align	8
	.align		8
.nv.constant4:
        /*0000*/ 	.dword	_ZN72_INTERNAL_8ee7febd_36_flash_fwd_hdim128_bf16_paged_sm90_cu_f3e6f9ee_28444cuda3std3__45__cpo5beginE
	.align		8
        /*0008*/ 	.dword	_ZN72_INTERNAL_8ee7febd_36_flash_fwd_hdim128_bf16_paged_sm90_cu_f3e6f9ee_28444cuda3std3__45__cpo3endE
	.align		8
        /*0010*/ 	.dword	_ZN72_INTERNAL_8ee7febd_36_flash_fwd_hdim128_bf16_paged_sm90_cu_f3e6f9ee_28444cuda3std3__45__cpo6cbeginE
	.align		8
        /*0018*/ 	.dword	_ZN72_INTERNAL_8ee7febd_36_flash_fwd_hdim128_bf16_paged_sm90_cu_f3e6f9ee_28444cuda3std3__45__cpo4cendE
	.align		8
        /*0020*/ 	.dword	_ZN72_INTERNAL_8ee7febd_36_flash_fwd_hdim128_bf16_paged_sm90_cu_f3e6f9ee_28444cuda3std3__474_GLOBAL__N__8ee7febd_36_flash_fwd_hdim128_bf16_paged_sm90_cu_f3e6f9ee_28446ignoreE
	.align		8
        /*0028*/ 	.dword	_ZN72_INTERNAL_8ee7febd_36_flash_fwd_hdim128_bf16_paged_sm90_cu_f3e6f9ee_28444cuda3std3__419piecewise_constructE
	.align		8
        /*0030*/ 	.dword	_ZN72_INTERNAL_8ee7febd_36_flash_fwd_hdim128_bf16_paged_sm90_cu_f3e6f9ee_28444cuda3std3__48in_placeE
	.align		8
        /*0038*/ 	.dword	_ZN72_INTERNAL_8ee7febd_36_flash_fwd_hdim128_bf16_paged_sm90_cu_f3e6f9ee_28444cuda3std6ranges3__45__cpo4swapE
	.align		8
        /*0040*/ 	.dword	_ZN72_INTERNAL_8ee7febd_36_flash_fwd_hdim128_bf16_paged_sm90_cu_f3e6f9ee_28444cuda3std6ranges3__45__cpo9iter_moveE
	.align		8
        /*0048*/ 	.dword	_ZN72_INTERNAL_8ee7febd_36_flash_fwd_hdim128_bf16_paged_sm90_cu_f3e6f9ee_28444cute7productE
	.align		8
        /*0050*/ 	.dword	_ZN72_INTERNAL_8ee7febd_36_flash_fwd_hdim128_bf16_paged_sm90_cu_f3e6f9ee_28444cute1_E


//--------------------- .text._ZN7cutlass13device_kernelIN5flash11enable_sm90INS1_16FlashAttnFwdSm90INS1_25CollectiveMainloopFwdSm90ILi2EN4cute5tupleIJNS5_1CILi1EEES8_S8_EEENS6_IJNS7_ILi128EEESA_SA_EEELi128ENS_10bfloat16_tEfNS_4arch4Sm90ELb0ELb0ELb0ELb0ELb1ELb0ELb0ELb1ELb1ELb1ELb0ELb0EEENS1_21CollectiveEpilogueFwdISB_S9_SC_SE_Li256ELb0ELb1ELb0ELb0EEENS1_29StaticPersistentTileSchedulerILb0EEEEEEEEEvNT_6ParamsE --------------------------
	.section	.text._ZN7cutlass13device_kernelIN5flash11enable_sm90INS1_16FlashAttnFwdSm90INS1_25CollectiveMainloopFwdSm90ILi2EN4cute5tupleIJNS5_1CILi1EEES8_S8_EEENS6_IJNS7_ILi128EEESA_SA_EEELi128ENS_10bfloat16_tEfNS_4arch4Sm90ELb0ELb0ELb0ELb0ELb1ELb0ELb0ELb1ELb1ELb1ELb0ELb0EEENS1_21CollectiveEpilogueFwdISB_S9_SC_SE_Li256ELb0ELb1ELb0ELb0EEENS1_29StaticPersistentTileSchedulerILb0EEEEEEEEEvNT_6ParamsE,"ax",@progbits
	.align	128
.text._ZN7cutlass13device_kernelIN5flash11enable_sm90INS1_16FlashAttnFwdSm90INS1_25CollectiveMainloopFwdSm90ILi2EN4cute5tupleIJNS5_1CILi1EEES8_S8_EEENS6_IJNS7_ILi128EEESA_SA_EEELi128ENS_10bfloat16_tEfNS_4arch4Sm90ELb0ELb0ELb0ELb0ELb1ELb0ELb0ELb1ELb1ELb1ELb0ELb0EEENS1_21CollectiveEpilogueFwdISB_S9_SC_SE_Li256ELb0ELb1ELb0ELb0EEENS1_29StaticPersistentTileSchedulerILb0EEEEEEEEEvNT_6ParamsE:
        .type           _ZN7cutlass13device_kernelIN5flash11enable_sm90INS1_16FlashAttnFwdSm90INS1_25CollectiveMainloopFwdSm90ILi2EN4cute5tupleIJNS5_1CILi1EEES8_S8_EEENS6_IJNS7_ILi128EEESA_SA_EEELi128ENS_10bfloat16_tEfNS_4arch4Sm90ELb0ELb0ELb0ELb0ELb1ELb0ELb0ELb1ELb1ELb1ELb0ELb0EEENS1_21CollectiveEpilogueFwdISB_S9_SC_SE_Li256ELb0ELb1ELb0ELb0EEENS1_29StaticPersistentTileSchedulerILb0EEEEEEEEEvNT_6ParamsE,@function
        .size           _ZN7cutlass13device_kernelIN5flash11enable_sm90INS1_16FlashAttnFwdSm90INS1_25CollectiveMainloopFwdSm90ILi2EN4cute5tupleIJNS5_1CILi1EEES8_S8_EEENS6_IJNS7_ILi128EEESA_SA_EEELi128ENS_10bfloat16_tEfNS_4arch4Sm90ELb0ELb0ELb0ELb0ELb1ELb0ELb0ELb1ELb1ELb1ELb0ELb0EEENS1_21CollectiveEpilogueFwdISB_S9_SC_SE_Li256ELb0ELb1ELb0ELb0EEENS1_29StaticPersistentTileSchedulerILb0EEEEEEEEEvNT_6ParamsE,(.L_x_9 - _ZN7cutlass13device_kernelIN5flash11enable_sm90INS1_16FlashAttnFwdSm90INS1_25CollectiveMainloopFwdSm90ILi2EN4cute5tupleIJNS5_1CILi1EEES8_S8_EEENS6_IJNS7_ILi128EEESA_SA_EEELi128ENS_10bfloat16_tEfNS_4arch4Sm90ELb0ELb0ELb0ELb0ELb1ELb0ELb0ELb1ELb1ELb1ELb0ELb0EEENS1_21CollectiveEpilogueFwdISB_S9_SC_SE_Li256ELb0ELb1ELb0ELb0EEENS1_29StaticPersistentTileSchedulerILb0EEEEEEEEEvNT_6ParamsE)
        .other          _ZN7cutlass13device_kernelIN5flash11enable_sm90INS1_16FlashAttnFwdSm90INS1_25CollectiveMainloopFwdSm90ILi2EN4cute5tupleIJNS5_1CILi1EEES8_S8_EEENS6_IJNS7_ILi128EEESA_SA_EEELi128ENS_10bfloat16_tEfNS_4arch4Sm90ELb0ELb0ELb0ELb0ELb1ELb0ELb0ELb1ELb1ELb1ELb0ELb0EEENS1_21CollectiveEpilogueFwdISB_S9_SC_SE_Li256ELb0ELb1ELb0ELb0EEENS1_29StaticPersistentTileSchedulerILb0EEEEEEEEEvNT_6ParamsE,@"STO_CUDA_ENTRY STV_DEFAULT"
_ZN7cutlass13device_kernelIN5flash11enable_sm90INS1_16FlashAttnFwdSm90INS1_25CollectiveMainloopFwdSm90ILi2EN4cute5tupleIJNS5_1CILi1EEES8_S8_EEENS6_IJNS7_ILi128EEESA_SA_EEELi128ENS_10bfloat16_tEfNS_4arch4Sm90ELb0ELb0ELb0ELb0ELb1ELb0ELb0ELb1ELb1ELb1ELb0ELb0EEENS1_21CollectiveEpilogueFwdISB_S9_SC_SE_Li256ELb0ELb1ELb0ELb0EEENS1_29StaticPersistentTileSchedulerILb0EEEEEEEEEvNT_6ParamsE:
[----:B------:R-:W-:Y:S01]  /*0000*/  LDC R1, c[0x0][0x37c] ;  /* 0x0000df00ff017b82 */ /* 0x000fe20000000800 */
[----:B------:R-:W-:Y:S05]  /*0010*/  EXIT ;  /* 0x000000000000794d */ /* 0x000fea0003800000 */
.L_x_0:
[----:B------:R-:W-:-:S00]  /*0020*/  BRA `(.L_x_0) ;  /* 0xfffffffc00fc7947 */ /* 0x000fc0000383ffff */
[----:B------:R-:W-:-:S00]  /*0030*/  NOP ;  /* 0x0000000000007918 */ /* 0x000fc00000000000 */
        /* <DEDUP_REMOVED lines=12> */
.L_x_9:


//--------------------- .text._ZN7cutlass13device_kernelIN5flash11enable_sm90INS1_16FlashAttnFwdSm90INS1_25CollectiveMainloopFwdSm90ILi2EN4cute5tupleIJNS5_1CILi1EEES8_S8_EEENS6_IJNS7_ILi128EEESA_SA_EEELi128ENS_10bfloat16_tEfNS_4arch4Sm90ELb0ELb0ELb0ELb1ELb1ELb0ELb0ELb1ELb1ELb1ELb0ELb0EEENS1_21CollectiveEpilogueFwdISB_S9_SC_SE_Li256ELb1ELb1ELb0ELb0EEENS1_36VarlenDynamicPersistentTileSchedulerILi128ELi128ELi256ELi128ELb0ELb1ELb1ELb0ELb1ELb1EEEEEEEEEvNT_6ParamsE --------------------------
	.section	.text._ZN7cutlass13device_kernelIN5flash11enable_sm90INS1_16FlashAttnFwdSm90INS1_25CollectiveMainloopFwdSm90ILi2EN4cute5tupleIJNS5_1CILi1EEES8_S8_EEENS6_IJNS7_ILi128EEESA_SA_EEELi128ENS_10bfloat16_tEfNS_4arch4Sm90ELb0ELb0ELb0ELb1ELb1ELb0ELb0ELb1ELb1ELb1ELb0ELb0EEENS1_21CollectiveEpilogueFwdISB_S9_SC_SE_Li256ELb1ELb1ELb0ELb0EEENS1_36VarlenDynamicPersistentTileSchedulerILi128ELi128ELi256ELi128ELb0ELb1ELb1ELb0ELb1ELb1EEEEEEEEEvNT_6ParamsE,"ax",@progbits
	.align	128
.text._ZN7cutlass13device_kernelIN5flash11enable_sm90INS1_16FlashAttnFwdSm90INS1_25CollectiveMainloopFwdSm90ILi2EN4cute5tupleIJNS5_1CILi1EEES8_S8_EEENS6_IJNS7_ILi128EEESA_SA_EEELi128ENS_10bfloat16_tEfNS_4arch4Sm90ELb0ELb0ELb0ELb1ELb1ELb0ELb0ELb1ELb1ELb1ELb0ELb0EEENS1_21CollectiveEpilogueFwdISB_S9_SC_SE_Li256ELb1ELb1ELb0ELb0EEENS1_36VarlenDynamicPersistentTileSchedulerILi128ELi128ELi256ELi128ELb0ELb1ELb1ELb0ELb1ELb1EEEEEEEEEvNT_6ParamsE:
        .type           _ZN7cutlass13device_kernelIN5flash11enable_sm90INS1_16FlashAttnFwdSm90INS1_25CollectiveMainloopFwdSm90ILi2EN4cute5tupleIJNS5_1CILi1EEES8_S8_EEENS6_IJNS7_ILi128EEESA_SA_EEELi128ENS_10bfloat16_tEfNS_4arch4Sm90ELb0ELb0ELb0ELb1ELb1ELb0ELb0ELb1ELb1ELb1ELb0ELb0EEENS1_21CollectiveEpilogueFwdISB_S9_SC_SE_Li256ELb1ELb1ELb0ELb0EEENS1_36VarlenDynamicPersistentTileSchedulerILi128ELi128ELi256ELi128ELb0ELb1ELb1ELb0ELb1ELb1EEEEEEEEEvNT_6ParamsE,@function
        .size           _ZN7cutlass13device_kernelIN5flash11enable_sm90INS1_16FlashAttnFwdSm90INS1_25CollectiveMainloopFwdSm90ILi2EN4cute5tupleIJNS5_1CILi1EEES8_S8_EEENS6_IJNS7_ILi128EEESA_SA_EEELi128ENS_10bfloat16_tEfNS_4arch4Sm90ELb0ELb0ELb0ELb1ELb1ELb0ELb0ELb1ELb1ELb1ELb0ELb0EEENS1_21CollectiveEpilogueFwdISB_S9_SC_SE_Li256ELb1ELb1ELb0ELb0EEENS1_36VarlenDynamicPersistentTileSchedulerILi128ELi128ELi256ELi128ELb0ELb1ELb1ELb0ELb1ELb1EEEEEEEEEvNT_6ParamsE,(.L_x_10 - _ZN7cutlass13device_kernelIN5flash11enable_sm90INS1_16FlashAttnFwdSm90INS1_25CollectiveMainloopFwdSm90ILi2EN4cute5tupleIJNS5_1CILi1EEES8_S8_EEENS6_IJNS7_ILi128EEESA_SA_EEELi128ENS_10bfloat16_tEfNS_4arch4Sm90ELb0ELb0ELb0ELb1ELb1ELb0ELb0ELb1ELb1ELb1ELb0ELb0EEENS1_21CollectiveEpilogueFwdISB_S9_SC_SE_Li256ELb1ELb1ELb0ELb0EEENS1_36VarlenDynamicPersistentTileSchedulerILi128ELi128ELi256ELi128ELb0ELb1ELb1ELb0ELb1ELb1EEEEEEEEEvNT_6ParamsE)
        .other          _ZN7cutlass13device_kernelIN5flash11enable_sm90INS1_16FlashAttnFwdSm90INS1_25CollectiveMainloopFwdSm90ILi2EN4cute5tupleIJNS5_1CILi1EEES8_S8_EEENS6_IJNS7_ILi128EEESA_SA_EEELi128ENS_10bfloat16_tEfNS_4arch4Sm90ELb0ELb0ELb0ELb1ELb1ELb0ELb0ELb1ELb1ELb1ELb0ELb0EEENS1_21CollectiveEpilogueFwdISB_S9_SC_SE_Li256ELb1ELb1ELb0ELb0EEENS1_36VarlenDynamicPersistentTileSchedulerILi128ELi128ELi256ELi128ELb0ELb1ELb1ELb0ELb1ELb1EEEEEEEEEvNT_6ParamsE,@"STO_CUDA_ENTRY STV_DEFAULT"
_ZN7cutlass13device_kernelIN5flash11enable_sm90INS1_16FlashAttnFwdSm90INS1_25CollectiveMainloopFwdSm90ILi2EN4cute5tupleIJNS5_1CILi1EEES8_S8_EEENS6_IJNS7_ILi128EEESA_SA_EEELi128ENS_10bfloat16_tEfNS_4arch4Sm90ELb0ELb0ELb0ELb1ELb1ELb0ELb0ELb1ELb1ELb1ELb0ELb0EEENS1_21CollectiveEpilogueFwdISB_S9_SC_SE_Li256ELb1ELb1ELb0ELb0EEENS1_36VarlenDynamicPersistentTileSchedulerILi128ELi128ELi256ELi128ELb0ELb1ELb1ELb0ELb1ELb1EEEEEEEEEvNT_6ParamsE:
[----:B------:R-:W-:Y:S01]  /*0000*/  LDC R1, c[0x0][0x37c] ;  /* 0x0000df00ff017b82 */ /* 0x000fe20000000800 */
[----:B------:R-:W-:Y:S05]  /*0010*/  EXIT ;  /* 0x000000000000794d */ /* 0x000fea0003800000 */
.L_x_1:
        /* <DEDUP_REMOVED lines=14> */
.L_x_10:


//--------------------- .text._ZN7cutlass13device_kernelIN5flash11enable_sm90INS1_16FlashAttnFwdSm90INS1_25CollectiveMainloopFwdSm90ILi2EN4cute5tupleIJNS5_1CILi1EEES8_S8_EEENS6_IJNS7_ILi128EEESA_SA_EEELi128ENS_10bfloat16_tEfNS_4arch4Sm90ELb0ELb0ELb0ELb1ELb1ELb1ELb0ELb1ELb1ELb1ELb0ELb0EEENS1_21CollectiveEpilogueFwdISB_S9_SC_SE_Li256ELb1ELb1ELb0ELb0EEENS1_36VarlenDynamicPersistentTileSchedulerILi128ELi128ELi256ELi128ELb0ELb1ELb1ELb0ELb1ELb1EEEEEEEEEvNT_6ParamsE --------------------------
	.section	.text._ZN7cutlass13device_kernelIN5flash11enable_sm90INS1_16FlashAttnFwdSm90INS1_25CollectiveMainloopFwdSm90ILi2EN4cute5tupleIJNS5_1CILi1EEES8_S8_EEENS6_IJNS7_ILi128EEESA_SA_EEELi128ENS_10bfloat16_tEfNS_4arch4Sm90ELb0ELb0ELb0ELb1ELb1ELb1ELb0ELb1ELb1ELb1ELb0ELb0EEENS1_21CollectiveEpilogueFwdISB_S9_SC_SE_Li256ELb1ELb1ELb0ELb0EEENS1_36VarlenDynamicPersistentTileSchedulerILi128ELi128ELi256ELi128ELb0ELb1ELb1ELb0ELb1ELb1EEEEEEEEEvNT_6ParamsE,"ax",@progbits
	.align	128
.text._ZN7cutlass13device_kernelIN5flash11enable_sm90INS1_16FlashAttnFwdSm90INS1_25CollectiveMainloopFwdSm90ILi2EN4cute5tupleIJNS5_1CILi1EEES8_S8_EEENS6_IJNS7_ILi128EEESA_SA_EEELi128ENS_10bfloat16_tEfNS_4arch4Sm90ELb0ELb0ELb0ELb1ELb1ELb1ELb0ELb1ELb1ELb1ELb0ELb0EEENS1_21CollectiveEpilogueFwdISB_S9_SC_SE_Li256ELb1ELb1ELb0ELb0EEENS1_36VarlenDynamicPersistentTileSchedulerILi128ELi128ELi256ELi128ELb0ELb1ELb1ELb0ELb1ELb1EEEEEEEEEvNT_6ParamsE:
        .type           _ZN7cutlass13device_kernelIN5flash11enable_sm90INS1_16FlashAttnFwdSm90INS1_25CollectiveMainloopFwdSm90ILi2EN4cute5tupleIJNS5_1CILi1EEES8_S8_EEENS6_IJNS7_ILi128EEESA_SA_EEELi128ENS_10bfloat16_tEfNS_4arch4Sm90ELb0ELb0ELb0ELb1ELb1ELb1ELb0ELb1ELb1ELb1ELb0ELb0EEENS1_21CollectiveEpilogueFwdISB_S9_SC_SE_Li256ELb1ELb1ELb0ELb0EEENS1_36VarlenDynamicPersistentTileSchedulerILi128ELi128ELi256ELi128ELb0ELb1ELb1ELb0ELb1ELb1EEEEEEEEEvNT_6ParamsE,@function
        .size           _ZN7cutlass13device_kernelIN5flash11enable_sm90INS1_16FlashAttnFwdSm90INS1_25CollectiveMainloopFwdSm90ILi2EN4cute5tupleIJNS5_1CILi1EEES8_S8_EEENS6_IJNS7_ILi128EEESA_SA_EEELi128ENS_10bfloat16_tEfNS_4arch4Sm90ELb0ELb0ELb0ELb1ELb1ELb1ELb0ELb1ELb1ELb1ELb0ELb0EEENS1_21CollectiveEpilogueFwdISB_S9_SC_SE_Li256ELb1ELb1ELb0ELb0EEENS1_36VarlenDynamicPersistentTileSchedulerILi128ELi128ELi256ELi128ELb0ELb1ELb1ELb0ELb1ELb1EEEEEEEEEvNT_6ParamsE,(.L_x_11 - _ZN7cutlass13device_kernelIN5flash11enable_sm90INS1_16FlashAttnFwdSm90INS1_25CollectiveMainloopFwdSm90ILi2EN4cute5tupleIJNS5_1CILi1EEES8_S8_EEENS6_IJNS7_ILi128EEESA_SA_EEELi128ENS_10bfloat16_tEfNS_4arch4Sm90ELb0ELb0ELb0ELb1ELb1ELb1ELb0ELb1ELb1ELb1ELb0ELb0EEENS1_21CollectiveEpilogueFwdISB_S9_SC_SE_Li256ELb1ELb1ELb0ELb0EEENS1_36VarlenDynamicPersistentTileSchedulerILi128ELi128ELi256ELi128ELb0ELb1ELb1ELb0ELb1ELb1EEEEEEEEEvNT_6ParamsE)
        .other          _ZN7cutlass13device_kernelIN5flash11enable_sm90INS1_16FlashAttnFwdSm90INS1_25CollectiveMainloopFwdSm90ILi2EN4cute5tupleIJNS5_1CILi1EEES8_S8_EEENS6_IJNS7_ILi128EEESA_SA_EEELi128ENS_10bfloat16_tEfNS_4arch4Sm90ELb0ELb0ELb0ELb1ELb1ELb1ELb0ELb1ELb1ELb1ELb0ELb0EEENS1_21CollectiveEpilogueFwdISB_S9_SC_SE_Li256ELb1ELb1ELb0ELb0EEENS1_36VarlenDynamicPersistentTileSchedulerILi128ELi128ELi256ELi128ELb0ELb1ELb1ELb0ELb1ELb1EEEEEEEEEvNT_6ParamsE,@"STO_CUDA_ENTRY STV_DEFAULT"
_ZN7cutlass13device_kernelIN5flash11enable_sm90INS1_16FlashAttnFwdSm90INS1_25CollectiveMainloopFwdSm90ILi2EN4cute5tupleIJNS5_1CILi1EEES8_S8_EEENS6_IJNS7_ILi128EEESA_SA_EEELi128ENS_10bfloat16_tEfNS_4arch4Sm90ELb0ELb0ELb0ELb1ELb1ELb1ELb0ELb1ELb1ELb1ELb0ELb0EEENS1_21CollectiveEpilogueFwdISB_S9_SC_SE_Li256ELb1ELb1ELb0ELb0EEENS1_36VarlenDynamicPersistentTileSchedulerILi128ELi128ELi256ELi128ELb0ELb1ELb1ELb0ELb1ELb1EEEEEEEEEvNT_6ParamsE:
[----:B------:R-:W-:Y:S01]  /*0000*/  LDC R1, c[0x0][0x37c] ;  /* 0x0000df00ff017b82 */ /* 0x000fe20000000800 */
[----:B------:R-:W-:Y:S05]  /*0010*/  EXIT ;  /* 0x000000000000794d */ /* 0x000fea0003800000 */
.L_x_2:
        /* <DEDUP_REMOVED lines=14> */
.L_x_11:


//--------------------- .text._ZN7cutlass13device_kernelIN5flash11enable_sm90INS1_16FlashAttnFwdSm90INS1_25CollectiveMainloopFwdSm90ILi2EN4cute5tupleIJNS5_1CILi1EEES8_S8_EEENS6_IJNS7_ILi128EEESA_SA_EEELi128ENS_10bfloat16_tEfNS_4arch4Sm90ELb0ELb1ELb0ELb0ELb1ELb0ELb0ELb1ELb1ELb1ELb0ELb0EEENS1_21CollectiveEpilogueFwdISB_S9_SC_SE_Li256ELb0ELb1ELb0ELb0EEENS1_30DynamicPersistentTileSchedulerILi256ELi128ELb0ELb1ELb1EEEEEEEEEvNT_6ParamsE --------------------------
	.section	.text._ZN7cutlass13device_kernelIN5flash11enable_sm90INS1_16FlashAttnFwdSm90INS1_25CollectiveMainloopFwdSm90ILi2EN4cute5tupleIJNS5_1CILi1EEES8_S8_EEENS6_IJNS7_ILi128EEESA_SA_EEELi128ENS_10bfloat16_tEfNS_4arch4Sm90ELb0ELb1ELb0ELb0ELb1ELb0ELb0ELb1ELb1ELb1ELb0ELb0EEENS1_21CollectiveEpilogueFwdISB_S9_SC_SE_Li256ELb0ELb1ELb0ELb0EEENS1_30DynamicPersistentTileSchedulerILi256ELi128ELb0ELb1ELb1EEEEEEEEEvNT_6ParamsE,"ax",@progbits
	.align	128
.text._ZN7cutlass13device_kernelIN5flash11enable_sm90INS1_16FlashAttnFwdSm90INS1_25CollectiveMainloopFwdSm90ILi2EN4cute5tupleIJNS5_1CILi1EEES8_S8_EEENS6_IJNS7_ILi128EEESA_SA_EEELi128ENS_10bfloat16_tEfNS_4arch4Sm90ELb0ELb1ELb0ELb0ELb1ELb0ELb0ELb1ELb1ELb1ELb0ELb0EEENS1_21CollectiveEpilogueFwdISB_S9_SC_SE_Li256ELb0ELb1ELb0ELb0EEENS1_30DynamicPersistentTileSchedulerILi256ELi128ELb0ELb1ELb1EEEEEEEEEvNT_6ParamsE:
        .type           _ZN7cutlass13device_kernelIN5flash11enable_sm90INS1_16FlashAttnFwdSm90INS1_25CollectiveMainloopFwdSm90ILi2EN4cute5tupleIJNS5_1CILi1EEES8_S8_EEENS6_IJNS7_ILi128EEESA_SA_EEELi128ENS_10bfloat16_tEfNS_4arch4Sm90ELb0ELb1ELb0ELb0ELb1ELb0ELb0ELb1ELb1ELb1ELb0ELb0EEENS1_21CollectiveEpilogueFwdISB_S9_SC_SE_Li256ELb0ELb1ELb0ELb0EEENS1_30DynamicPersistentTileSchedulerILi256ELi128ELb0ELb1ELb1EEEEEEEEEvNT_6ParamsE,@function
        .size           _ZN7cutlass13device_kernelIN5flash11enable_sm90INS1_16FlashAttnFwdSm90INS1_25CollectiveMainloopFwdSm90ILi2EN4cute5tupleIJNS5_1CILi1EEES8_S8_EEENS6_IJNS7_ILi128EEESA_SA_EEELi128ENS_10bfloat16_tEfNS_4arch4Sm90ELb0ELb1ELb0ELb0ELb1ELb0ELb0ELb1ELb1ELb1ELb0ELb0EEENS1_21CollectiveEpilogueFwdISB_S9_SC_SE_Li256ELb0ELb1ELb0ELb0EEENS1_30DynamicPersistentTileSchedulerILi256ELi128ELb0ELb1ELb1EEEEEEEEEvNT_6ParamsE,(.L_x_12 - _ZN7cutlass13device_kernelIN5flash11enable_sm90INS1_16FlashAttnFwdSm90INS1_25CollectiveMainloopFwdSm90ILi2EN4cute5tupleIJNS5_1CILi1EEES8_S8_EEENS6_IJNS7_ILi128EEESA_SA_EEELi128ENS_10bfloat16_tEfNS_4arch4Sm90ELb0ELb1ELb0ELb0ELb1ELb0ELb0ELb1ELb1ELb1ELb0ELb0EEENS1_21CollectiveEpilogueFwdISB_S9_SC_SE_Li256ELb0ELb1ELb0ELb0EEENS1_30DynamicPersistentTileSchedulerILi256ELi128ELb0ELb1ELb1EEEEEEEEEvNT_6ParamsE)
        .other          _ZN7cutlass13device_kernelIN5flash11enable_sm90INS1_16FlashAttnFwdSm90INS1_25CollectiveMainloopFwdSm90ILi2EN4cute5tupleIJNS5_1CILi1EEES8_S8_EEENS6_IJNS7_ILi128EEESA_SA_EEELi128ENS_10bfloat16_tEfNS_4arch4Sm90ELb0ELb1ELb0ELb0ELb1ELb0ELb0ELb1ELb1ELb1ELb0ELb0EEENS1_21CollectiveEpilogueFwdISB_S9_SC_SE_Li256ELb0ELb1ELb0ELb0EEENS1_30DynamicPersistentTileSchedulerILi256ELi128ELb0ELb1ELb1EEEEEEEEEvNT_6ParamsE,@"STO_CUDA_ENTRY STV_DEFAULT"
_ZN7cutlass13device_kernelIN5flash11enable_sm90INS1_16FlashAttnFwdSm90INS1_25CollectiveMainloopFwdSm90ILi2EN4cute5tupleIJNS5_1CILi1EEES8_S8_EEENS6_IJNS7_ILi128EEESA_SA_EEELi128ENS_10bfloat16_tEfNS_4arch4Sm90ELb0ELb1ELb0ELb0ELb1ELb0ELb0ELb1ELb1ELb1ELb0ELb0EEENS1_21CollectiveEpilogueFwdISB_S9_SC_SE_Li256ELb0ELb1ELb0ELb0EEENS1_30DynamicPersistentTileSchedulerILi256ELi128ELb0ELb1ELb1EEEEEEEEEvNT_6ParamsE:
[----:B------:R-:W-:Y:S01]  /*0000*/  LDC R1, c[0x0][0x37c] ;  /* 0x0000df00ff017b82 */ /* 0x000fe20000000800 */
[----:B------:R-:W-:Y:S05]  /*0010*/  EXIT ;  /* 0x000000000000794d */ /* 0x000fea0003800000 */
.L_x_3:
        /* <DEDUP_REMOVED lines=14> */
.L_x_12:


//--------------------- .text._ZN7cutlass13device_kernelIN5flash11enable_sm90INS1_16FlashAttnFwdSm90INS1_25CollectiveMainloopFwdSm90ILi2EN4cute5tupleIJNS5_1CILi1EEES8_S8_EEENS6_IJNS7_ILi128EEESA_SA_EEELi128ENS_10bfloat16_tEfNS_4arch4Sm90ELb0ELb1ELb0ELb1ELb1ELb0ELb0ELb1ELb1ELb1ELb0ELb0EEENS1_21CollectiveEpilogueFwdISB_S9_SC_SE_Li256ELb1ELb1ELb0ELb0EEENS1_36VarlenDynamicPersistentTileSchedulerILi128ELi128ELi256ELi128ELb0ELb1ELb1ELb1ELb0ELb1EEEEEEEEEvNT_6ParamsE --------------------------
	.section	.text._ZN7cutlass13device_kernelIN5flash11enable_sm90INS1_16FlashAttnFwdSm90INS1_25CollectiveMainloopFwdSm90ILi2EN4cute5tupleIJNS5_1CILi1EEES8_S8_EEENS6_IJNS7_ILi128EEESA_SA_EEELi128ENS_10bfloat16_tEfNS_4arch4Sm90ELb0ELb1ELb0ELb1ELb1ELb0ELb0ELb1ELb1ELb1ELb0ELb0EEENS1_21CollectiveEpilogueFwdISB_S9_SC_SE_Li256ELb1ELb1ELb0ELb0EEENS1_36VarlenDynamicPersistentTileSchedulerILi128ELi128ELi256ELi128ELb0ELb1ELb1ELb1ELb0ELb1EEEEEEEEEvNT_6ParamsE,"ax",@progbits
	.align	128
.text._ZN7cutlass13device_kernelIN5flash11enable_sm90INS1_16FlashAttnFwdSm90INS1_25CollectiveMainloopFwdSm90ILi2EN4cute5tupleIJNS5_1CILi1EEES8_S8_EEENS6_IJNS7_ILi128EEESA_SA_EEELi128ENS_10bfloat16_tEfNS_4arch4Sm90ELb0ELb1ELb0ELb1ELb1ELb0ELb0ELb1ELb1ELb1ELb0ELb0EEENS1_21CollectiveEpilogueFwdISB_S9_SC_SE_Li256ELb1ELb1ELb0ELb0EEENS1_36VarlenDynamicPersistentTileSchedulerILi128ELi128ELi256ELi128ELb0ELb1ELb1ELb1ELb0ELb1EEEEEEEEEvNT_6ParamsE:
        .type           _ZN7cutlass13device_kernelIN5flash11enable_sm90INS1_16FlashAttnFwdSm90INS1_25CollectiveMainloopFwdSm90ILi2EN4cute5tupleIJNS5_1CILi1EEES8_S8_EEENS6_IJNS7_ILi128EEESA_SA_EEELi128ENS_10bfloat16_tEfNS_4arch4Sm90ELb0ELb1ELb0ELb1ELb1ELb0ELb0ELb1ELb1ELb1ELb0ELb0EEENS1_21CollectiveEpilogueFwdISB_S9_SC_SE_Li256ELb1ELb1ELb0ELb0EEENS1_36VarlenDynamicPersistentTileSchedulerILi128ELi128ELi256ELi128ELb0ELb1ELb1ELb1ELb0ELb1EEEEEEEEEvNT_6ParamsE,@function
        .size           _ZN7cutlass13device_kernelIN5flash11enable_sm90INS1_16FlashAttnFwdSm90INS1_25CollectiveMainloopFwdSm90ILi2EN4cute5tupleIJNS5_1CILi1EEES8_S8_EEENS6_IJNS7_ILi128EEESA_SA_EEELi128ENS_10bfloat16_tEfNS_4arch4Sm90ELb0ELb1ELb0ELb1ELb1ELb0ELb0ELb1ELb1ELb1ELb0ELb0EEENS1_21CollectiveEpilogueFwdISB_S9_SC_SE_Li256ELb1ELb1ELb0ELb0EEENS1_36VarlenDynamicPersistentTileSchedulerILi128ELi128ELi256ELi128ELb0ELb1ELb1ELb1ELb0ELb1EEEEEEEEEvNT_6ParamsE,(.L_x_13 - _ZN7cutlass13device_kernelIN5flash11enable_sm90INS1_16FlashAttnFwdSm90INS1_25CollectiveMainloopFwdSm90ILi2EN4cute5tupleIJNS5_1CILi1EEES8_S8_EEENS6_IJNS7_ILi128EEESA_SA_EEELi128ENS_10bfloat16_tEfNS_4arch4Sm90ELb0ELb1ELb0ELb1ELb1ELb0ELb0ELb1ELb1ELb1ELb0ELb0EEENS1_21CollectiveEpilogueFwdISB_S9_SC_SE_Li256ELb1ELb1ELb0ELb0EEENS1_36VarlenDynamicPersistentTileSchedulerILi128ELi128ELi256ELi128ELb0ELb1ELb1ELb1ELb0ELb1EEEEEEEEEvNT_6ParamsE)
        .other          _ZN7cutlass13device_kernelIN5flash11enable_sm90INS1_16FlashAttnFwdSm90INS1_25CollectiveMainloopFwdSm90ILi2EN4cute5tupleIJNS5_1CILi1EEES8_S8_EEENS6_IJNS7_ILi128EEESA_SA_EEELi128ENS_10bfloat16_tEfNS_4arch4Sm90ELb0ELb1ELb0ELb1ELb1ELb0ELb0ELb1ELb1ELb1ELb0ELb0EEENS1_21CollectiveEpilogueFwdISB_S9_SC_SE_Li256ELb1ELb1ELb0ELb0EEENS1_36VarlenDynamicPersistentTileSchedulerILi128ELi128ELi256ELi128ELb0ELb1ELb1ELb1ELb0ELb1EEEEEEEEEvNT_6ParamsE,@"STO_CUDA_ENTRY STV_DEFAULT"
_ZN7cutlass13device_kernelIN5flash11enable_sm90INS1_16FlashAttnFwdSm90INS1_25CollectiveMainloopFwdSm90ILi2EN4cute5tupleIJNS5_1CILi1EEES8_S8_EEENS6_IJNS7_ILi128EEESA_SA_EEELi128ENS_10bfloat16_tEfNS_4arch4Sm90ELb0ELb1ELb0ELb1ELb1ELb0ELb0ELb1ELb1ELb1ELb0ELb0EEENS1_21CollectiveEpilogueFwdISB_S9_SC_SE_Li256ELb1ELb1ELb0ELb0EEENS1_36VarlenDynamicPersistentTileSchedulerILi128ELi128ELi256ELi128ELb0ELb1ELb1ELb1ELb0ELb1EEEEEEEEEvNT_6ParamsE:
[----:B------:R-:W-:Y:S01]  /*0000*/  LDC R1, c[0x0][0x37c] ;  /* 0x0000df00ff017b82 */ /* 0x000fe20000000800 */
[----:B------:R-:W-:Y:S05]  /*0010*/  EXIT ;  /* 0x000000000000794d */ /* 0x000fea0003800000 */
.L_x_4:
        /* <DEDUP_REMOVED lines=14> */
.L_x_13:


//--------------------- .text._ZN7cutlass13device_kernelIN5flash11enable_sm90INS1_16FlashAttnFwdSm90INS1_25CollectiveMainloopFwdSm90ILi2EN4cute5tupleIJNS5_1CILi1EEES8_S8_EEENS6_IJNS7_ILi128EEESA_SA_EEELi128ENS_10bfloat16_tEfNS_4arch4Sm90ELb0ELb1ELb0ELb1ELb1ELb1ELb0ELb1ELb1ELb1ELb0ELb0EEENS1_21CollectiveEpilogueFwdISB_S9_SC_SE_Li256ELb1ELb1ELb0ELb0EEENS1_36VarlenDynamicPersistentTileSchedulerILi128ELi128ELi256ELi128ELb0ELb1ELb1ELb1ELb0ELb1EEEEEEEEEvNT_6ParamsE --------------------------
	.section	.text._ZN7cutlass13device_kernelIN5flash11enable_sm90INS1_16FlashAttnFwdSm90INS1_25CollectiveMainloopFwdSm90ILi2EN4cute5tupleIJNS5_1CILi1EEES8_S8_EEENS6_IJNS7_ILi128EEESA_SA_EEELi128ENS_10bfloat16_tEfNS_4arch4Sm90ELb0ELb1ELb0ELb1ELb1ELb1ELb0ELb1ELb1ELb1ELb0ELb0EEENS1_21CollectiveEpilogueFwdISB_S9_SC_SE_Li256ELb1ELb1ELb0ELb0EEENS1_36VarlenDynamicPersistentTileSchedulerILi128ELi128ELi256ELi128ELb0ELb1ELb1ELb1ELb0ELb1EEEEEEEEEvNT_6ParamsE,"ax",@progbits
	.align	128
.text._ZN7cutlass13device_kernelIN5flash11enable_sm90INS1_16FlashAttnFwdSm90INS1_25CollectiveMainloopFwdSm90ILi2EN4cute5tupleIJNS5_1CILi1EEES8_S8_EEENS6_IJNS7_ILi128EEESA_SA_EEELi128ENS_10bfloat16_tEfNS_4arch4Sm90ELb0ELb1ELb0ELb1ELb1ELb1ELb0ELb1ELb1ELb1ELb0ELb0EEENS1_21CollectiveEpilogueFwdISB_S9_SC_SE_Li256ELb1ELb1ELb0ELb0EEENS1_36VarlenDynamicPersistentTileSchedulerILi128ELi128ELi256ELi128ELb0ELb1ELb1ELb1ELb0ELb1EEEEEEEEEvNT_6ParamsE:
        .type           _ZN7cutlass13device_kernelIN5flash11enable_sm90INS1_16FlashAttnFwdSm90INS1_25CollectiveMainloopFwdSm90ILi2EN4cute5tupleIJNS5_1CILi1EEES8_S8_EEENS6_IJNS7_ILi128EEESA_SA_EEELi128ENS_10bfloat16_tEfNS_4arch4Sm90ELb0ELb1ELb0ELb1ELb1ELb1ELb0ELb1ELb1ELb1ELb0ELb0EEENS1_21CollectiveEpilogueFwdISB_S9_SC_SE_Li256ELb1ELb1ELb0ELb0EEENS1_36VarlenDynamicPersistentTileSchedulerILi128ELi128ELi256ELi128ELb0ELb1ELb1ELb1ELb0ELb1EEEEEEEEEvNT_6ParamsE,@function
        .size           _ZN7cutlass13device_kernelIN5flash11enable_sm90INS1_16FlashAttnFwdSm90INS1_25CollectiveMainloopFwdSm90ILi2EN4cute5tupleIJNS5_1CILi1EEES8_S8_EEENS6_IJNS7_ILi128EEESA_SA_EEELi128ENS_10bfloat16_tEfNS_4arch4Sm90ELb0ELb1ELb0ELb1ELb1ELb1ELb0ELb1ELb1ELb1ELb0ELb0EEENS1_21CollectiveEpilogueFwdISB_S9_SC_SE_Li256ELb1ELb1ELb0ELb0EEENS1_36VarlenDynamicPersistentTileSchedulerILi128ELi128ELi256ELi128ELb0ELb1ELb1ELb1ELb0ELb1EEEEEEEEEvNT_6ParamsE,(.L_x_14 - _ZN7cutlass13device_kernelIN5flash11enable_sm90INS1_16FlashAttnFwdSm90INS1_25CollectiveMainloopFwdSm90ILi2EN4cute5tupleIJNS5_1CILi1EEES8_S8_EEENS6_IJNS7_ILi128EEESA_SA_EEELi128ENS_10bfloat16_tEfNS_4arch4Sm90ELb0ELb1ELb0ELb1ELb1ELb1ELb0ELb1ELb1ELb1ELb0ELb0EEENS1_21CollectiveEpilogueFwdISB_S9_SC_SE_Li256ELb1ELb1ELb0ELb0EEENS1_36VarlenDynamicPersistentTileSchedulerILi128ELi128ELi256ELi128ELb0ELb1ELb1ELb1ELb0ELb1EEEEEEEEEvNT_6ParamsE)
        .other          _ZN7cutlass13device_kernelIN5flash11enable_sm90INS1_16FlashAttnFwdSm90INS1_25CollectiveMainloopFwdSm90ILi2EN4cute5tupleIJNS5_1CILi1EEES8_S8_EEENS6_IJNS7_ILi128EEESA_SA_EEELi128ENS_10bfloat16_tEfNS_4arch4Sm90ELb0ELb1ELb0ELb1ELb1ELb1ELb0ELb1ELb1ELb1ELb0ELb0EEENS1_21CollectiveEpilogueFwdISB_S9_SC_SE_Li256ELb1ELb1ELb0ELb0EEENS1_36VarlenDynamicPersistentTileSchedulerILi128ELi128ELi256ELi128ELb0ELb1ELb1ELb1ELb0ELb1EEEEEEEEEvNT_6ParamsE,@"STO_CUDA_ENTRY STV_DEFAULT"
_ZN7cutlass13device_kernelIN5flash11enable_sm90INS1_16FlashAttnFwdSm90INS1_25CollectiveMainloopFwdSm90ILi2EN4cute5tupleIJNS5_1CILi1EEES8_S8_EEENS6_IJNS7_ILi128EEESA_SA_EEELi128ENS_10bfloat16_tEfNS_4arch4Sm90ELb0ELb1ELb0ELb1ELb1ELb1ELb0ELb1ELb1ELb1ELb0ELb0EEENS1_21CollectiveEpilogueFwdISB_S9_SC_SE_Li256ELb1ELb1ELb0ELb0EEENS1_36VarlenDynamicPersistentTileSchedulerILi128ELi128ELi256ELi128ELb0ELb1ELb1ELb1ELb0ELb1EEEEEEEEEvNT_6ParamsE:
[----:B------:R-:W-:Y:S01]  /*0000*/  LDC R1, c[0x0][0x37c] ;  /* 0x0000df00ff017b82 */ /* 0x000fe20000000800 */
[----:B------:R-:W-:Y:S05]  /*0010*/  EXIT ;  /* 0x000000000000794d */ /* 0x000fea0003800000 */
.L_x_5:
        /* <DEDUP_REMOVED lines=14> */
.L_x_14:


//--------------------- .text._ZN7cutlass13device_kernelIN5flash11enable_sm90INS1_16FlashAttnFwdSm90INS1_25CollectiveMainloopFwdSm90ILi2EN4cute5tupleIJNS5_1CILi1EEES8_S8_EEENS6_IJNS7_ILi128EEESA_SA_EEELi128ENS_10bfloat16_tEfNS_4arch4Sm90ELb1ELb0ELb0ELb0ELb1ELb0ELb0ELb1ELb1ELb1ELb0ELb0EEENS1_21CollectiveEpilogueFwdISB_S9_SC_SE_Li256ELb0ELb1ELb0ELb0EEENS1_30DynamicPersistentTileSchedulerILi256ELi128ELb0ELb1ELb1EEEEEEEEEvNT_6ParamsE --------------------------
	.section	.text._ZN7cutlass13device_kernelIN5flash11enable_sm90INS1_16FlashAttnFwdSm90INS1_25CollectiveMainloopFwdSm90ILi2EN4cute5tupleIJNS5_1CILi1EEES8_S8_EEENS6_IJNS7_ILi128EEESA_SA_EEELi128ENS_10bfloat16_tEfNS_4arch4Sm90ELb1ELb0ELb0ELb0ELb1ELb0ELb0ELb1ELb1ELb1ELb0ELb0EEENS1_21CollectiveEpilogueFwdISB_S9_SC_SE_Li256ELb0ELb1ELb0ELb0EEENS1_30DynamicPersistentTileSchedulerILi256ELi128ELb0ELb1ELb1EEEEEEEEEvNT_6ParamsE,"ax",@progbits
	.align	128
.text._ZN7cutlass13device_kernelIN5flash11enable_sm90INS1_16FlashAttnFwdSm90INS1_25CollectiveMainloopFwdSm90ILi2EN4cute5tupleIJNS5_1CILi1EEES8_S8_EEENS6_IJNS7_ILi128EEESA_SA_EEELi128ENS_10bfloat16_tEfNS_4arch4Sm90ELb1ELb0ELb0ELb0ELb1ELb0ELb0ELb1ELb1ELb1ELb0ELb0EEENS1_21CollectiveEpilogueFwdISB_S9_SC_SE_Li256ELb0ELb1ELb0ELb0EEENS1_30DynamicPersistentTileSchedulerILi256ELi128ELb0ELb1ELb1EEEEEEEEEvNT_6ParamsE:
        .type           _ZN7cutlass13device_kernelIN5flash11enable_sm90INS1_16FlashAttnFwdSm90INS1_25CollectiveMainloopFwdSm90ILi2EN4cute5tupleIJNS5_1CILi1EEES8_S8_EEENS6_IJNS7_ILi128EEESA_SA_EEELi128ENS_10bfloat16_tEfNS_4arch4Sm90ELb1ELb0ELb0ELb0ELb1ELb0ELb0ELb1ELb1ELb1ELb0ELb0EEENS1_21CollectiveEpilogueFwdISB_S9_SC_SE_Li256ELb0ELb1ELb0ELb0EEENS1_30DynamicPersistentTileSchedulerILi256ELi128ELb0ELb1ELb1EEEEEEEEEvNT_6ParamsE,@function
        .size           _ZN7cutlass13device_kernelIN5flash11enable_sm90INS1_16FlashAttnFwdSm90INS1_25CollectiveMainloopFwdSm90ILi2EN4cute5tupleIJNS5_1CILi1EEES8_S8_EEENS6_IJNS7_ILi128EEESA_SA_EEELi128ENS_10bfloat16_tEfNS_4arch4Sm90ELb1ELb0ELb0ELb0ELb1ELb0ELb0ELb1ELb1ELb1ELb0ELb0EEENS1_21CollectiveEpilogueFwdISB_S9_SC_SE_Li256ELb0ELb1ELb0ELb0EEENS1_30DynamicPersistentTileSchedulerILi256ELi128ELb0ELb1ELb1EEEEEEEEEvNT_6ParamsE,(.L_x_15 - _ZN7cutlass13device_kernelIN5flash11enable_sm90INS1_16FlashAttnFwdSm90INS1_25CollectiveMainloopFwdSm90ILi2EN4cute5tupleIJNS5_1CILi1EEES8_S8_EEENS6_IJNS7_ILi128EEESA_SA_EEELi128ENS_10bfloat16_tEfNS_4arch4Sm90ELb1ELb0ELb0ELb0ELb1ELb0ELb0ELb1ELb1ELb1ELb0ELb0EEENS1_21CollectiveEpilogueFwdISB_S9_SC_SE_Li256ELb0ELb1ELb0ELb0EEENS1_30DynamicPersistentTileSchedulerILi256ELi128ELb0ELb1ELb1EEEEEEEEEvNT_6ParamsE)
        .other          _ZN7cutlass13device_kernelIN5flash11enable_sm90INS1_16FlashAttnFwdSm90INS1_25CollectiveMainloopFwdSm90ILi2EN4cute5tupleIJNS5_1CILi1EEES8_S8_EEENS6_IJNS7_ILi128EEESA_SA_EEELi128ENS_10bfloat16_tEfNS_4arch4Sm90ELb1ELb0ELb0ELb0ELb1ELb0ELb0ELb1ELb1ELb1ELb0ELb0EEENS1_21CollectiveEpilogueFwdISB_S9_SC_SE_Li256ELb0ELb1ELb0ELb0EEENS1_30DynamicPersistentTileSchedulerILi256ELi128ELb0ELb1ELb1EEEEEEEEEvNT_6ParamsE,@"STO_CUDA_ENTRY STV_DEFAULT"
_ZN7cutlass13device_kernelIN5flash11enable_sm90INS1_16FlashAttnFwdSm90INS1_25CollectiveMainloopFwdSm90ILi2EN4cute5tupleIJNS5_1CILi1EEES8_S8_EEENS6_IJNS7_ILi128EEESA_SA_EEELi128ENS_10bfloat16_tEfNS_4arch4Sm90ELb1ELb0ELb0ELb0ELb1ELb0ELb0ELb1ELb1ELb1ELb0ELb0EEENS1_21CollectiveEpilogueFwdISB_S9_SC_SE_Li256ELb0ELb1ELb0ELb0EEENS1_30DynamicPersistentTileSchedulerILi256ELi128ELb0ELb1ELb1EEEEEEEEEvNT_6ParamsE:
[----:B------:R-:W-:Y:S01]  /*0000*/  LDC R1, c[0x0][0x37c] ;  /* 0x0000df00ff017b82 */ /* 0x000fe20000000800 */
[----:B------:R-:W-:Y:S05]  /*0010*/  EXIT ;  /* 0x000000000000794d */ /* 0x000fea0003800000 */
.L_x_6:
        /* <DEDUP_REMOVED lines=14> */
.L_x_15:


//--------------------- .text._ZN7cutlass13device_kernelIN5flash11enable_sm90INS1_16FlashAttnFwdSm90INS1_25CollectiveMainloopFwdSm90ILi2EN4cute5tupleIJNS5_1CILi1EEES8_S8_EEENS6_IJNS7_ILi128EEESA_SA_EEELi128ENS_10bfloat16_tEfNS_4arch4Sm90ELb1ELb0ELb0ELb1ELb1ELb0ELb0ELb1ELb1ELb1ELb0ELb0EEENS1_21CollectiveEpilogueFwdISB_S9_SC_SE_Li256ELb1ELb1ELb0ELb0EEENS1_36VarlenDynamicPersistentTileSchedulerILi128ELi128ELi256ELi128ELb0ELb1ELb1ELb1ELb1ELb1EEEEEEEEEvNT_6ParamsE --------------------------
	.section	.text._ZN7cutlass13device_kernelIN5flash11enable_sm90INS1_16FlashAttnFwdSm90INS1_25CollectiveMainloopFwdSm90ILi2EN4cute5tupleIJNS5_1CILi1EEES8_S8_EEENS6_IJNS7_ILi128EEESA_SA_EEELi128ENS_10bfloat16_tEfNS_4arch4Sm90ELb1ELb0ELb0ELb1ELb1ELb0ELb0ELb1ELb1ELb1ELb0ELb0EEENS1_21CollectiveEpilogueFwdISB_S9_SC_SE_Li256ELb1ELb1ELb0ELb0EEENS1_36VarlenDynamicPersistentTileSchedulerILi128ELi128ELi256ELi128ELb0ELb1ELb1ELb1ELb1ELb1EEEEEEEEEvNT_6ParamsE,"ax",@progbits
	.align	128
.text._ZN7cutlass13device_kernelIN5flash11enable_sm90INS1_16FlashAttnFwdSm90INS1_25CollectiveMainloopFwdSm90ILi2EN4cute5tupleIJNS5_1CILi1EEES8_S8_EEENS6_IJNS7_ILi128EEESA_SA_EEELi128ENS_10bfloat16_tEfNS_4arch4Sm90ELb1ELb0ELb0ELb1ELb1ELb0ELb0ELb1ELb1ELb1ELb0ELb0EEENS1_21CollectiveEpilogueFwdISB_S9_SC_SE_Li256ELb1ELb1ELb0ELb0EEENS1_36VarlenDynamicPersistentTileSchedulerILi128ELi128ELi256ELi128ELb0ELb1ELb1ELb1ELb1ELb1EEEEEEEEEvNT_6ParamsE:
        .type           _ZN7cutlass13device_kernelIN5flash11enable_sm90INS1_16FlashAttnFwdSm90INS1_25CollectiveMainloopFwdSm90ILi2EN4cute5tupleIJNS5_1CILi1EEES8_S8_EEENS6_IJNS7_ILi128EEESA_SA_EEELi128ENS_10bfloat16_tEfNS_4arch4Sm90ELb1ELb0ELb0ELb1ELb1ELb0ELb0ELb1ELb1ELb1ELb0ELb0EEENS1_21CollectiveEpilogueFwdISB_S9_SC_SE_Li256ELb1ELb1ELb0ELb0EEENS1_36VarlenDynamicPersistentTileSchedulerILi128ELi128ELi256ELi128ELb0ELb1ELb1ELb1ELb1ELb1EEEEEEEEEvNT_6ParamsE,@function
        .size           _ZN7cutlass13device_kernelIN5flash11enable_sm90INS1_16FlashAttnFwdSm90INS1_25CollectiveMainloopFwdSm90ILi2EN4cute5tupleIJNS5_1CILi1EEES8_S8_EEENS6_IJNS7_ILi128EEESA_SA_EEELi128ENS_10bfloat16_tEfNS_4arch4Sm90ELb1ELb0ELb0ELb1ELb1ELb0ELb0ELb1ELb1ELb1ELb0ELb0EEENS1_21CollectiveEpilogueFwdISB_S9_SC_SE_Li256ELb1ELb1ELb0ELb0EEENS1_36VarlenDynamicPersistentTileSchedulerILi128ELi128ELi256ELi128ELb0ELb1ELb1ELb1ELb1ELb1EEEEEEEEEvNT_6ParamsE,(.L_x_16 - _ZN7cutlass13device_kernelIN5flash11enable_sm90INS1_16FlashAttnFwdSm90INS1_25CollectiveMainloopFwdSm90ILi2EN4cute5tupleIJNS5_1CILi1EEES8_S8_EEENS6_IJNS7_ILi128EEESA_SA_EEELi128ENS_10bfloat16_tEfNS_4arch4Sm90ELb1ELb0ELb0ELb1ELb1ELb0ELb0ELb1ELb1ELb1ELb0ELb0EEENS1_21CollectiveEpilogueFwdISB_S9_SC_SE_Li256ELb1ELb1ELb0ELb0EEENS1_36VarlenDynamicPersistentTileSchedulerILi128ELi128ELi256ELi128ELb0ELb1ELb1ELb1ELb1ELb1EEEEEEEEEvNT_6ParamsE)
        .other          _ZN7cutlass13device_kernelIN5flash11enable_sm90INS1_16FlashAttnFwdSm90INS1_25CollectiveMainloopFwdSm90ILi2EN4cute5tupleIJNS5_1CILi1EEES8_S8_EEENS6_IJNS7_ILi128EEESA_SA_EEELi128ENS_10bfloat16_tEfNS_4arch4Sm90ELb1ELb0ELb0ELb1ELb1ELb0ELb0ELb1ELb1ELb1ELb0ELb0EEENS1_21CollectiveEpilogueFwdISB_S9_SC_SE_Li256ELb1ELb1ELb0ELb0EEENS1_36VarlenDynamicPersistentTileSchedulerILi128ELi128ELi256ELi128ELb0ELb1ELb1ELb1ELb1ELb1EEEEEEEEEvNT_6ParamsE,@"STO_CUDA_ENTRY STV_DEFAULT"
_ZN7cutlass13device_kernelIN5flash11enable_sm90INS1_16FlashAttnFwdSm90INS1_25CollectiveMainloopFwdSm90ILi2EN4cute5tupleIJNS5_1CILi1EEES8_S8_EEENS6_IJNS7_ILi128EEESA_SA_EEELi128ENS_10bfloat16_tEfNS_4arch4Sm90ELb1ELb0ELb0ELb1ELb1ELb0ELb0ELb1ELb1ELb1ELb0ELb0EEENS1_21CollectiveEpilogueFwdISB_S9_SC_SE_Li256ELb1ELb1ELb0ELb0EEENS1_36VarlenDynamicPersistentTileSchedulerILi128ELi128ELi256ELi128ELb0ELb1ELb1ELb1ELb1ELb1EEEEEEEEEvNT_6ParamsE:
[----:B------:R-:W-:Y:S01]  /*0000*/  LDC R1, c[0x0][0x37c] ;  /* 0x0000df00ff017b82 */ /* 0x000fe20000000800 */
[----:B------:R-:W-:Y:S05]  /*0010*/  EXIT ;  /* 0x000000000000794d */ /* 0x000fea0003800000 */
.L_x_7:
        /* <DEDUP_REMOVED lines=14> */
.L_x_16:


//--------------------- .text._ZN7cutlass13device_kernelIN5flash11enable_sm90INS1_16FlashAttnFwdSm90INS1_25CollectiveMainloopFwdSm90ILi2EN4cute5tupleIJNS5_1CILi1EEES8_S8_EEENS6_IJNS7_ILi128EEESA_SA_EEELi128ENS_10bfloat16_tEfNS_4arch4Sm90ELb1ELb0ELb0ELb1ELb1ELb1ELb0ELb1ELb1ELb1ELb0ELb0EEENS1_21CollectiveEpilogueFwdISB_S9_SC_SE_Li256ELb1ELb1ELb0ELb0EEENS1_36VarlenDynamicPersistentTileSchedulerILi128ELi128ELi256ELi128ELb0ELb1ELb1ELb1ELb1ELb1EEEEEEEEEvNT_6ParamsE --------------------------
	.section	.text._ZN7cutlass13device_kernelIN5flash11enable_sm90INS1_16FlashAttnFwdSm90INS1_25CollectiveMainloopFwdSm90ILi2EN4cute5tupleIJNS5_1CILi1EEES8_S8_EEENS6_IJNS7_ILi128EEESA_SA_EEELi128ENS_10bfloat16_tEfNS_4arch4Sm90ELb1ELb0ELb0ELb1ELb1ELb1ELb0ELb1ELb1ELb1ELb0ELb0EEENS1_21CollectiveEpilogueFwdISB_S9_SC_SE_Li256ELb1ELb1ELb0ELb0EEENS1_36VarlenDynamicPersistentTileSchedulerILi128ELi128ELi256ELi128ELb0ELb1ELb1ELb1ELb1ELb1EEEEEEEEEvNT_6ParamsE,"ax",@progbits
	.align	128
.text._ZN7cutlass13device_kernelIN5flash11enable_sm90INS1_16FlashAttnFwdSm90INS1_25CollectiveMainloopFwdSm90ILi2EN4cute5tupleIJNS5_1CILi1EEES8_S8_EEENS6_IJNS7_ILi128EEESA_SA_EEELi128ENS_10bfloat16_tEfNS_4arch4Sm90ELb1ELb0ELb0ELb1ELb1ELb1ELb0ELb1ELb1ELb1ELb0ELb0EEENS1_21CollectiveEpilogueFwdISB_S9_SC_SE_Li256ELb1ELb1ELb0ELb0EEENS1_36VarlenDynamicPersistentTileSchedulerILi128ELi128ELi256ELi128ELb0ELb1ELb1ELb1ELb1ELb1EEEEEEEEEvNT_6ParamsE:
        .type           _ZN7cutlass13device_kernelIN5flash11enable_sm90INS1_16FlashAttnFwdSm90INS1_25CollectiveMainloopFwdSm90ILi2EN4cute5tupleIJNS5_1CILi1EEES8_S8_EEENS6_IJNS7_ILi128EEESA_SA_EEELi128ENS_10bfloat16_tEfNS_4arch4Sm90ELb1ELb0ELb0ELb1ELb1ELb1ELb0ELb1ELb1ELb1ELb0ELb0EEENS1_21CollectiveEpilogueFwdISB_S9_SC_SE_Li256ELb1ELb1ELb0ELb0EEENS1_36VarlenDynamicPersistentTileSchedulerILi128ELi128ELi256ELi128ELb0ELb1ELb1ELb1ELb1ELb1EEEEEEEEEvNT_6ParamsE,@function
        .size           _ZN7cutlass13device_kernelIN5flash11enable_sm90INS1_16FlashAttnFwdSm90INS1_25CollectiveMainloopFwdSm90ILi2EN4cute5tupleIJNS5_1CILi1EEES8_S8_EEENS6_IJNS7_ILi128EEESA_SA_EEELi128ENS_10bfloat16_tEfNS_4arch4Sm90ELb1ELb0ELb0ELb1ELb1ELb1ELb0ELb1ELb1ELb1ELb0ELb0EEENS1_21CollectiveEpilogueFwdISB_S9_SC_SE_Li256ELb1ELb1ELb0ELb0EEENS1_36VarlenDynamicPersistentTileSchedulerILi128ELi128ELi256ELi128ELb0ELb1ELb1ELb1ELb1ELb1EEEEEEEEEvNT_6ParamsE,(.L_x_17 - _ZN7cutlass13device_kernelIN5flash11enable_sm90INS1_16FlashAttnFwdSm90INS1_25CollectiveMainloopFwdSm90ILi2EN4cute5tupleIJNS5_1CILi1EEES8_S8_EEENS6_IJNS7_ILi128EEESA_SA_EEELi128ENS_10bfloat16_tEfNS_4arch4Sm90ELb1ELb0ELb0ELb1ELb1ELb1ELb0ELb1ELb1ELb1ELb0ELb0EEENS1_21CollectiveEpilogueFwdISB_S9_SC_SE_Li256ELb1ELb1ELb0ELb0EEENS1_36VarlenDynamicPersistentTileSchedulerILi128ELi128ELi256ELi128ELb0ELb1ELb1ELb1ELb1ELb1EEEEEEEEEvNT_6ParamsE)
        .other          _ZN7cutlass13device_kernelIN5flash11enable_sm90INS1_16FlashAttnFwdSm90INS1_25CollectiveMainloopFwdSm90ILi2EN4cute5tupleIJNS5_1CILi1EEES8_S8_EEENS6_IJNS7_ILi128EEESA_SA_EEELi128ENS_10bfloat16_tEfNS_4arch4Sm90ELb1ELb0ELb0ELb1ELb1ELb1ELb0ELb1ELb1ELb1ELb0ELb0EEENS1_21CollectiveEpilogueFwdISB_S9_SC_SE_Li256ELb1ELb1ELb0ELb0EEENS1_36VarlenDynamicPersistentTileSchedulerILi128ELi128ELi256ELi128ELb0ELb1ELb1ELb1ELb1ELb1EEEEEEEEEvNT_6ParamsE,@"STO_CUDA_ENTRY STV_DEFAULT"
_ZN7cutlass13device_kernelIN5flash11enable_sm90INS1_16FlashAttnFwdSm90INS1_25CollectiveMainloopFwdSm90ILi2EN4cute5tupleIJNS5_1CILi1EEES8_S8_EEENS6_IJNS7_ILi128EEESA_SA_EEELi128ENS_10bfloat16_tEfNS_4arch4Sm90ELb1ELb0ELb0ELb1ELb1ELb1ELb0ELb1ELb1ELb1ELb0ELb0EEENS1_21CollectiveEpilogueFwdISB_S9_SC_SE_Li256ELb1ELb1ELb0ELb0EEENS1_36VarlenDynamicPersistentTileSchedulerILi128ELi128ELi256ELi128ELb0ELb1ELb1ELb1ELb1ELb1EEEEEEEEEvNT_6ParamsE:
[----:B------:R-:W-:Y:S01]  /*0000*/  LDC R1, c[0x0][0x37c] ;  /* 0x0000df00ff017b82 */ /* 0x000fe20000000800 */
[----:B------:R-:W-:Y:S05]  /*0010*/  EXIT ;  /* 0x000000000000794d */ /* 0x000fea0003800000 */
.L_x_8:
        /* <DEDUP_REMOVED lines=14> */
.L_x_17:


//--------------------- .nv.shared.reserved.0     --------------------------
	.section	.nv.shared.reserved.0,"aw",@nobits
	.weak		__nv_reservedSMEM_offset_0_alias
	.size		__nv_reservedSMEM_offset_0_alias, 0, 64
	.other		__nv_reservedSMEM_offset_0_alias,@"STO_CUDA_RESERVED_SHARED STV_DEFAULT"
__nv_reservedSMEM_offset_0_alias:
	.zero		0
	.zero		64


//--------------------- .nv.global                --------------------------
	.section	.nv.global,"aw",@nobits
.nv.global:
	.type		_ZN72_INTERNAL_8ee7febd_36_flash_fwd_hdim128_bf16_paged_sm90_cu_f3e6f9ee_28444cute1_E,@object
	.size		_ZN72_INTERNAL_8ee7febd_36_flash_fwd_hdim128_bf16_paged_sm90_cu_f3e6f9ee_28444cute1_E,(_ZN72_INTERNAL_8ee7febd_36_flash_fwd_hdim128_bf16_paged_sm90_cu_f3e6f9ee_28444cuda3std3__45__cpo6cbeginE - _ZN72_INTERNAL_8ee7febd_36_flash_fwd_hdim128_bf16_paged_sm90_cu_f3e6f9ee_28444cute1_E)
_ZN72_INTERNAL_8ee7febd_36_flash_fwd_hdim128_bf16_paged_sm90_cu_f3e6f9ee_28444cute1_E:
	.zero		1
	.type		_ZN72_INTERNAL_8ee7febd_36_flash_fwd_hdim128_bf16_paged_sm90_cu_f3e6f9ee_28444cuda3std3__45__cpo6cbeginE,@object
	.size		_ZN72_INTERNAL_8ee7febd_36_flash_fwd_hdim128_bf16_paged_sm90_cu_f3e6f9ee_28444cuda3std3__45__cpo6cbeginE,(_ZN72_INTERNAL_8ee7febd_36_flash_fwd_hdim128_bf16_paged_sm90_cu_f3e6f9ee_28444cuda3std3__48in_placeE - _ZN72_INTERNAL_8ee7febd_36_flash_fwd_hdim128_bf16_paged_sm90_cu_f3e6f9ee_28444cuda3std3__45__cpo6cbeginE)
_ZN72_INTERNAL_8ee7febd_36_flash_fwd_hdim128_bf16_paged_sm90_cu_f3e6f9ee_28444cuda3std3__45__cpo6cbeginE:
	.zero		1
	.type		_ZN72_INTERNAL_8ee7febd_36_flash_fwd_hdim128_bf16_paged_sm90_cu_f3e6f9ee_28444cuda3std3__48in_placeE,@object
	.size		_ZN72_INTERNAL_8ee7febd_36_flash_fwd_hdim128_bf16_paged_sm90_cu_f3e6f9ee_28444cuda3std3__48in_placeE,(_ZN72_INTERNAL_8ee7febd_36_flash_fwd_hdim128_bf16_paged_sm90_cu_f3e6f9ee_28444cuda3std6ranges3__45__cpo9iter_moveE - _ZN72_INTERNAL_8ee7febd_36_flash_fwd_hdim128_bf16_paged_sm90_cu_f3e6f9ee_28444cuda3std3__48in_placeE)
_ZN72_INTERNAL_8ee7febd_36_flash_fwd_hdim128_bf16_paged_sm90_cu_f3e6f9ee_28444cuda3std3__48in_placeE:
	.zero		1
	.type		_ZN72_INTERNAL_8ee7febd_36_flash_fwd_hdim128_bf16_paged_sm90_cu_f3e6f9ee_28444cuda3std6ranges3__45__cpo9iter_moveE,@object
	.size		_ZN72_INTERNAL_8ee7febd_36_flash_fwd_hdim128_bf16_paged_sm90_cu_f3e6f9ee_28444cuda3std6ranges3__45__cpo9iter_moveE,(_ZN72_INTERNAL_8ee7febd_36_flash_fwd_hdim128_bf16_paged_sm90_cu_f3e6f9ee_28444cuda3std3__45__cpo5beginE - _ZN72_INTERNAL_8ee7febd_36_flash_fwd_hdim128_bf16_paged_sm90_cu_f3e6f9ee_28444cuda3std6ranges3__45__cpo9iter_moveE)
_ZN72_INTERNAL_8ee7febd_36_flash_fwd_hdim128_bf16_paged_sm90_cu_f3e6f9ee_28444cuda3std6ranges3__45__cpo9iter_moveE:
	.zero		1
	.type		_ZN72_INTERNAL_8ee7febd_36_flash_fwd_hdim128_bf16_paged_sm90_cu_f3e6f9ee_28444cuda3std3__45__cpo5beginE,@object
	.size		_ZN72_INTERNAL_8ee7febd_36_flash_fwd_hdim128_bf16_paged_sm90_cu_f3e6f9ee_28444cuda3std3__45__cpo5beginE,(_ZN72_INTERNAL_8ee7febd_36_flash_fwd_hdim128_bf16_paged_sm90_cu_f3e6f9ee_28444cuda3std3__474_GLOBAL__N__8ee7febd_36_flash_fwd_hdim128_bf16_paged_sm90_cu_f3e6f9ee_28446ignoreE - _ZN72_INTERNAL_8ee7febd_36_flash_fwd_hdim128_bf16_paged_sm90_cu_f3e6f9ee_28444cuda3std3__45__cpo5beginE)
_ZN72_INTERNAL_8ee7febd_36_flash_fwd_hdim128_bf16_paged_sm90_cu_f3e6f9ee_28444cuda3std3__45__cpo5beginE:
	.zero		1
	.type		_ZN72_INTERNAL_8ee7febd_36_flash_fwd_hdim128_bf16_paged_sm90_cu_f3e6f9ee_28444cuda3std3__474_GLOBAL__N__8ee7febd_36_flash_fwd_hdim128_bf16_paged_sm90_cu_f3e6f9ee_28446ignoreE,@object
	.size		_ZN72_INTERNAL_8ee7febd_36_flash_fwd_hdim128_bf16_paged_sm90_cu_f3e6f9ee_28444cuda3std3__474_GLOBAL__N__8ee7febd_36_flash_fwd_hdim128_bf16_paged_sm90_cu_f3e6f9ee_28446ignoreE,(_ZN72_INTERNAL_8ee7febd_36_flash_fwd_hdim128_bf16_paged_sm90_cu_f3e6f9ee_28444cute7productE - _ZN72_INTERNAL_8ee7febd_36_flash_fwd_hdim128_bf16_paged_sm90_cu_f3e6f9ee_28444cuda3std3__474_GLOBAL__N__8ee7febd_36_flash_fwd_hdim128_bf16_paged_sm90_cu_f3e6f9ee_28446ignoreE)
_ZN72_INTERNAL_8ee7febd_36_flash_fwd_hdim128_bf16_paged_sm90_cu_f3e6f9ee_28444cuda3std3__474_GLOBAL__N__8ee7febd_36_flash_fwd_hdim128_bf16_paged_sm90_cu_f3e6f9ee_28446ignoreE:
	.zero		1
	.type		_ZN72_INTERNAL_8ee7febd_36_flash_fwd_hdim128_bf16_paged_sm90_cu_f3e6f9ee_28444cute7productE,@object
	.size		_ZN72_INTERNAL_8ee7febd_36_flash_fwd_hdim128_bf16_paged_sm90_cu_f3e6f9ee_28444cute7productE,(_ZN72_INTERNAL_8ee7febd_36_flash_fwd_hdim128_bf16_paged_sm90_cu_f3e6f9ee_28444cuda3std3__45__cpo3endE - _ZN72_INTERNAL_8ee7febd_36_flash_fwd_hdim128_bf16_paged_sm90_cu_f3e6f9ee_28444cute7productE)
_ZN72_INTERNAL_8ee7febd_36_flash_fwd_hdim128_bf16_paged_sm90_cu_f3e6f9ee_28444cute7productE:
	.zero		1
	.type		_ZN72_INTERNAL_8ee7febd_36_flash_fwd_hdim128_bf16_paged_sm90_cu_f3e6f9ee_28444cuda3std3__45__cpo3endE,@object
	.size		_ZN72_INTERNAL_8ee7febd_36_flash_fwd_hdim128_bf16_paged_sm90_cu_f3e6f9ee_28444cuda3std3__45__cpo3endE,(_ZN72_INTERNAL_8ee7febd_36_flash_fwd_hdim128_bf16_paged_sm90_cu_f3e6f9ee_28444cuda3std3__419piecewise_constructE - _ZN72_INTERNAL_8ee7febd_36_flash_fwd_hdim128_bf16_paged_sm90_cu_f3e6f9ee_28444cuda3std3__45__cpo3endE)
_ZN72_INTERNAL_8ee7febd_36_flash_fwd_hdim128_bf16_paged_sm90_cu_f3e6f9ee_28444cuda3std3__45__cpo3endE:
	.zero		1
	.type		_ZN72_INTERNAL_8ee7febd_36_flash_fwd_hdim128_bf16_paged_sm90_cu_f3e6f9ee_28444cuda3std3__419piecewise_constructE,@object
	.size		_ZN72_INTERNAL_8ee7febd_36_flash_fwd_hdim128_bf16_paged_sm90_cu_f3e6f9ee_28444cuda3std3__419piecewise_constructE,(_ZN72_INTERNAL_8ee7febd_36_flash_fwd_hdim128_bf16_paged_sm90_cu_f3e6f9ee_28444cuda3std3__45__cpo4cendE - _ZN72_INTERNAL_8ee7febd_36_flash_fwd_hdim128_bf16_paged_sm90_cu_f3e6f9ee_28444cuda3std3__419piecewise_constructE)
_ZN72_INTERNAL_8ee7febd_36_flash_fwd_hdim128_bf16_paged_sm90_cu_f3e6f9ee_28444cuda3std3__419piecewise_constructE:
	.zero		1
	.type		_ZN72_INTERNAL_8ee7febd_36_flash_fwd_hdim128_bf16_paged_sm90_cu_f3e6f9ee_28444cuda3std3__45__cpo4cendE,@object
	.size		_ZN72_INTERNAL_8ee7febd_36_flash_fwd_hdim128_bf16_paged_sm90_cu_f3e6f9ee_28444cuda3std3__45__cpo4cendE,(_ZN72_INTERNAL_8ee7febd_36_flash_fwd_hdim128_bf16_paged_sm90_cu_f3e6f9ee_28444cuda3std6ranges3__45__cpo4swapE - _ZN72_INTERNAL_8ee7febd_36_flash_fwd_hdim128_bf16_paged_sm90_cu_f3e6f9ee_28444cuda3std3__45__cpo4cendE)
_ZN72_INTERNAL_8ee7febd_36_flash_fwd_hdim128_bf16_paged_sm90_cu_f3e6f9ee_28444cuda3std3__45__cpo4cendE:
	.zero		1
	.type		_ZN72_INTERNAL_8ee7febd_36_flash_fwd_hdim128_bf16_paged_sm90_cu_f3e6f9ee_28444cuda3std6ranges3__45__cpo4swapE,@object
	.size		_ZN72_INTERNAL_8ee7febd_36_flash_fwd_hdim128_bf16_paged_sm90_cu_f3e6f9ee_28444cuda3std6ranges3__45__cpo4swapE,(.L_7 - _ZN72_INTERNAL_8ee7febd_36_flash_fwd_hdim128_bf16_paged_sm90_cu_f3e6f9ee_28444cuda3std6ranges3__45__cpo4swapE)
_ZN72_INTERNAL_8ee7febd_36_flash_fwd_hdim128_bf16_paged_sm90_cu_f3e6f9ee_28444cuda3std6ranges3__45__cpo4swapE:
	.zero		1
.L_7:


//--------------------- .nv.constant0._ZN7cutlass13device_kernelIN5flash11enable_sm90INS1_16FlashAttnFwdSm90INS1_25CollectiveMainloopFwdSm90ILi2EN4cute5tupleIJNS5_1CILi1EEES8_S8_EEENS6_IJNS7_ILi128EEESA_SA_EEELi128ENS_10bfloat16_tEfNS_4arch4Sm90ELb0ELb0ELb0ELb0ELb1ELb0ELb0ELb1ELb1ELb1ELb0ELb0EEENS1_21CollectiveEpilogueFwdISB_S9_SC_SE_Li256ELb0ELb1ELb0ELb0EEENS1_29StaticPersistentTileSchedulerILb0EEEEEEEEEvNT_6ParamsE --------------------------
	.section	.nv.constant0._ZN7cutlass13device_kernelIN5flash11enable_sm90INS1_16FlashAttnFwdSm90INS1_25CollectiveMainloopFwdSm90ILi2EN4cute5tupleIJNS5_1CILi1EEES8_S8_EEENS6_IJNS7_ILi128EEESA_SA_EEELi128ENS_10bfloat16_tEfNS_4arch4Sm90ELb0ELb0ELb0ELb0ELb1ELb0ELb0ELb1ELb1ELb1ELb0ELb0EEENS1_21CollectiveEpilogueFwdISB_S9_SC_SE_Li256ELb0ELb1ELb0ELb0EEENS1_29StaticPersistentTileSchedulerILb0EEEEEEEEEvNT_6ParamsE,"a",@progbits
	.sectionflags	@""
	.align	4
.nv.constant0._ZN7cutlass13device_kernelIN5flash11enable_sm90INS1_16FlashAttnFwdSm90INS1_25CollectiveMainloopFwdSm90ILi2EN4cute5tupleIJNS5_1CILi1EEES8_S8_EEENS6_IJNS7_ILi128EEESA_SA_EEELi128ENS_10bfloat16_tEfNS_4arch4Sm90ELb0ELb0ELb0ELb0ELb1ELb0ELb0ELb1ELb1ELb1ELb0ELb0EEENS1_21CollectiveEpilogueFwdISB_S9_SC_SE_Li256ELb0ELb1ELb0ELb0EEENS1_29StaticPersistentTileSchedulerILb0EEEEEEEEEvNT_6ParamsE:
	.zero		3456


//--------------------- .nv.constant0._ZN7cutlass13device_kernelIN5flash11enable_sm90INS1_16FlashAttnFwdSm90INS1_25CollectiveMainloopFwdSm90ILi2EN4cute5tupleIJNS5_1CILi1EEES8_S8_EEENS6_IJNS7_ILi128EEESA_SA_EEELi128ENS_10bfloat16_tEfNS_4arch4Sm90ELb0ELb0ELb0ELb1ELb1ELb0ELb0ELb1ELb1ELb1ELb0ELb0EEENS1_21CollectiveEpilogueFwdISB_S9_SC_SE_Li256ELb1ELb1ELb0ELb0EEENS1_36VarlenDynamicPersistentTileSchedulerILi128ELi128ELi256ELi128ELb0ELb1ELb1ELb0ELb1ELb1EEEEEEEEEvNT_6ParamsE --------------------------
	.section	.nv.constant0._ZN7cutlass13device_kernelIN5flash11enable_sm90INS1_16FlashAttnFwdSm90INS1_25CollectiveMainloopFwdSm90ILi2EN4cute5tupleIJNS5_1CILi1EEES8_S8_EEENS6_IJNS7_ILi128EEESA_SA_EEELi128ENS_10bfloat16_tEfNS_4arch4Sm90ELb0ELb0ELb0ELb1ELb1ELb0ELb0ELb1ELb1ELb1ELb0ELb0EEENS1_21CollectiveEpilogueFwdISB_S9_SC_SE_Li256ELb1ELb1ELb0ELb0EEENS1_36VarlenDynamicPersistentTileSchedulerILi128ELi128ELi256ELi128ELb0ELb1ELb1ELb0ELb1ELb1EEEEEEEEEvNT_6ParamsE,"a",@progbits
	.sectionflags	@""
	.align	4
.nv.constant0._ZN7cutlass13device_kernelIN5flash11enable_sm90INS1_16FlashAttnFwdSm90INS1_25CollectiveMainloopFwdSm90ILi2EN4cute5tupleIJNS5_1CILi1EEES8_S8_EEENS6_IJNS7_ILi128EEESA_SA_EEELi128ENS_10bfloat16_tEfNS_4arch4Sm90ELb0ELb0ELb0ELb1ELb1ELb0ELb0ELb1ELb1ELb1ELb0ELb0EEENS1_21CollectiveEpilogueFwdISB_S9_SC_SE_Li256ELb1ELb1ELb0ELb0EEENS1_36VarlenDynamicPersistentTileSchedulerILi128ELi128ELi256ELi128ELb0ELb1ELb1ELb0ELb1ELb1EEEEEEEEEvNT_6ParamsE:
	.zero		3584


//--------------------- .nv.constant0._ZN7cutlass13device_kernelIN5flash11enable_sm90INS1_16FlashAttnFwdSm90INS1_25CollectiveMainloopFwdSm90ILi2EN4cute5tupleIJNS5_1CILi1EEES8_S8_EEENS6_IJNS7_ILi128EEESA_SA_EEELi128ENS_10bfloat16_tEfNS_4arch4Sm90ELb0ELb0ELb0ELb1ELb1ELb1ELb0ELb1ELb1ELb1ELb0ELb0EEENS1_21CollectiveEpilogueFwdISB_S9_SC_SE_Li256ELb1ELb1ELb0ELb0EEENS1_36VarlenDynamicPersistentTileSchedulerILi128ELi128ELi256ELi128ELb0ELb1ELb1ELb0ELb1ELb1EEEEEEEEEvNT_6ParamsE --------------------------
	.section	.nv.constant0._ZN7cutlass13device_kernelIN5flash11enable_sm90INS1_16FlashAttnFwdSm90INS1_25CollectiveMainloopFwdSm90ILi2EN4cute5tupleIJNS5_1CILi1EEES8_S8_EEENS6_IJNS7_ILi128EEESA_SA_EEELi128ENS_10bfloat16_tEfNS_4arch4Sm90ELb0ELb0ELb0ELb1ELb1ELb1ELb0ELb1ELb1ELb1ELb0ELb0EEENS1_21CollectiveEpilogueFwdISB_S9_SC_SE_Li256ELb1ELb1ELb0ELb0EEENS1_36VarlenDynamicPersistentTileSchedulerILi128ELi128ELi256ELi128ELb0ELb1ELb1ELb0ELb1ELb1EEEEEEEEEvNT_6ParamsE,"a",@progbits
	.sectionflags	@""
	.align	4
.nv.constant0._ZN7cutlass13device_kernelIN5flash11enable_sm90INS1_16FlashAttnFwdSm90INS1_25CollectiveMainloopFwdSm90ILi2EN4cute5tupleIJNS5_1CILi1EEES8_S8_EEENS6_IJNS7_ILi128EEESA_SA_EEELi128ENS_10bfloat16_tEfNS_4arch4Sm90ELb0ELb0ELb0ELb1ELb1ELb1ELb0ELb1ELb1ELb1ELb0ELb0EEENS1_21CollectiveEpilogueFwdISB_S9_SC_SE_Li256ELb1ELb1ELb0ELb0EEENS1_36VarlenDynamicPersistentTileSchedulerILi128ELi128ELi256ELi128ELb0ELb1ELb1ELb0ELb1ELb1EEEEEEEEEvNT_6ParamsE:
	.zero		3584


//--------------------- .nv.constant0._ZN7cutlass13device_kernelIN5flash11enable_sm90INS1_16FlashAttnFwdSm90INS1_25CollectiveMainloopFwdSm90ILi2EN4cute5tupleIJNS5_1CILi1EEES8_S8_EEENS6_IJNS7_ILi128EEESA_SA_EEELi128ENS_10bfloat16_tEfNS_4arch4Sm90ELb0ELb1ELb0ELb0ELb1ELb0ELb0ELb1ELb1ELb1ELb0ELb0EEENS1_21CollectiveEpilogueFwdISB_S9_SC_SE_Li256ELb0ELb1ELb0ELb0EEENS1_30DynamicPersistentTileSchedulerILi256ELi128ELb0ELb1ELb1EEEEEEEEEvNT_6ParamsE --------------------------
	.section	.nv.constant0._ZN7cutlass13device_kernelIN5flash11enable_sm90INS1_16FlashAttnFwdSm90INS1_25CollectiveMainloopFwdSm90ILi2EN4cute5tupleIJNS5_1CILi1EEES8_S8_EEENS6_IJNS7_ILi128EEESA_SA_EEELi128ENS_10bfloat16_tEfNS_4arch4Sm90ELb0ELb1ELb0ELb0ELb1ELb0ELb0ELb1ELb1ELb1ELb0ELb0EEENS1_21CollectiveEpilogueFwdISB_S9_SC_SE_Li256ELb0ELb1ELb0ELb0EEENS1_30DynamicPersistentTileSchedulerILi256ELi128ELb0ELb1ELb1EEEEEEEEEvNT_6ParamsE,"a",@progbits
	.sectionflags	@""
	.align	4
.nv.constant0._ZN7cutlass13device_kernelIN5flash11enable_sm90INS1_16FlashAttnFwdSm90INS1_25CollectiveMainloopFwdSm90ILi2EN4cute5tupleIJNS5_1CILi1EEES8_S8_EEENS6_IJNS7_ILi128EEESA_SA_EEELi128ENS_10bfloat16_tEfNS_4arch4Sm90ELb0ELb1ELb0ELb0ELb1ELb0ELb0ELb1ELb1ELb1ELb0ELb0EEENS1_21CollectiveEpilogueFwdISB_S9_SC_SE_Li256ELb0ELb1ELb0ELb0EEENS1_30DynamicPersistentTileSchedulerILi256ELi128ELb0ELb1ELb1EEEEEEEEEvNT_6ParamsE:
	.zero		3584


//--------------------- .nv.constant0._ZN7cutlass13device_kernelIN5flash11enable_sm90INS1_16FlashAttnFwdSm90INS1_25CollectiveMainloopFwdSm90ILi2EN4cute5tupleIJNS5_1CILi1EEES8_S8_EEENS6_IJNS7_ILi128EEESA_SA_EEELi128ENS_10bfloat16_tEfNS_4arch4Sm90ELb0ELb1ELb0ELb1ELb1ELb0ELb0ELb1ELb1ELb1ELb0ELb0EEENS1_21CollectiveEpilogueFwdISB_S9_SC_SE_Li256ELb1ELb1ELb0ELb0EEENS1_36VarlenDynamicPersistentTileSchedulerILi128ELi128ELi256ELi128ELb0ELb1ELb1ELb1ELb0ELb1EEEEEEEEEvNT_6ParamsE --------------------------
	.section	.nv.constant0._ZN7cutlass13device_kernelIN5flash11enable_sm90INS1_16FlashAttnFwdSm90INS1_25CollectiveMainloopFwdSm90ILi2EN4cute5tupleIJNS5_1CILi1EEES8_S8_EEENS6_IJNS7_ILi128EEESA_SA_EEELi128ENS_10bfloat16_tEfNS_4arch4Sm90ELb0ELb1ELb0ELb1ELb1ELb0ELb0ELb1ELb1ELb1ELb0ELb0EEENS1_21CollectiveEpilogueFwdISB_S9_SC_SE_Li256ELb1ELb1ELb0ELb0EEENS1_36VarlenDynamicPersistentTileSchedulerILi128ELi128ELi256ELi128ELb0ELb1ELb1ELb1ELb0ELb1EEEEEEEEEvNT_6ParamsE,"a",@progbits
	.sectionflags	@""
	.align	4
.nv.constant0._ZN7cutlass13device_kernelIN5flash11enable_sm90INS1_16FlashAttnFwdSm90INS1_25CollectiveMainloopFwdSm90ILi2EN4cute5tupleIJNS5_1CILi1EEES8_S8_EEENS6_IJNS7_ILi128EEESA_SA_EEELi128ENS_10bfloat16_tEfNS_4arch4Sm90ELb0ELb1ELb0ELb1ELb1ELb0ELb0ELb1ELb1ELb1ELb0ELb0EEENS1_21CollectiveEpilogueFwdISB_S9_SC_SE_Li256ELb1ELb1ELb0ELb0EEENS1_36VarlenDynamicPersistentTileSchedulerILi128ELi128ELi256ELi128ELb0ELb1ELb1ELb1ELb0ELb1EEEEEEEEEvNT_6ParamsE:
	.zero		3584


//--------------------- .nv.constant0._ZN7cutlass13device_kernelIN5flash11enable_sm90INS1_16FlashAttnFwdSm90INS1_25CollectiveMainloopFwdSm90ILi2EN4cute5tupleIJNS5_1CILi1EEES8_S8_EEENS6_IJNS7_ILi128EEESA_SA_EEELi128ENS_10bfloat16_tEfNS_4arch4Sm90ELb0ELb1ELb0ELb1ELb1ELb1ELb0ELb1ELb1ELb1ELb0ELb0EEENS1_21CollectiveEpilogueFwdISB_S9_SC_SE_Li256ELb1ELb1ELb0ELb0EEENS1_36VarlenDynamicPersistentTileSchedulerILi128ELi128ELi256ELi128ELb0ELb1ELb1ELb1ELb0ELb1EEEEEEEEEvNT_6ParamsE --------------------------
	.section	.nv.constant0._ZN7cutlass13device_kernelIN5flash11enable_sm90INS1_16FlashAttnFwdSm90INS1_25CollectiveMainloopFwdSm90ILi2EN4cute5tupleIJNS5_1CILi1EEES8_S8_EEENS6_IJNS7_ILi128EEESA_SA_EEELi128ENS_10bfloat16_tEfNS_4arch4Sm90ELb0ELb1ELb0ELb1ELb1ELb1ELb0ELb1ELb1ELb1ELb0ELb0EEENS1_21CollectiveEpilogueFwdISB_S9_SC_SE_Li256ELb1ELb1ELb0ELb0EEENS1_36VarlenDynamicPersistentTileSchedulerILi128ELi128ELi256ELi128ELb0ELb1ELb1ELb1ELb0ELb1EEEEEEEEEvNT_6ParamsE,"a",@progbits
	.sectionflags	@""
	.align	4
.nv.constant0._ZN7cutlass13device_kernelIN5flash11enable_sm90INS1_16FlashAttnFwdSm90INS1_25CollectiveMainloopFwdSm90ILi2EN4cute5tupleIJNS5_1CILi1EEES8_S8_EEENS6_IJNS7_ILi128EEESA_SA_EEELi128ENS_10bfloat16_tEfNS_4arch4Sm90ELb0ELb1ELb0ELb1ELb1ELb1ELb0ELb1ELb1ELb1ELb0ELb0EEENS1_21CollectiveEpilogueFwdISB_S9_SC_SE_Li256ELb1ELb1ELb0ELb0EEENS1_36VarlenDynamicPersistentTileSchedulerILi128ELi128ELi256ELi128ELb0ELb1ELb1ELb1ELb0ELb1EEEEEEEEEvNT_6ParamsE:
	.zero		3584


//--------------------- .nv.constant0._ZN7cutlass13device_kernelIN5flash11enable_sm90INS1_16FlashAttnFwdSm90INS1_25CollectiveMainloopFwdSm90ILi2EN4cute5tupleIJNS5_1CILi1EEES8_S8_EEENS6_IJNS7_ILi128EEESA_SA_EEELi128ENS_10bfloat16_tEfNS_4arch4Sm90ELb1ELb0ELb0ELb0ELb1ELb0ELb0ELb1ELb1ELb1ELb0ELb0EEENS1_21CollectiveEpilogueFwdISB_S9_SC_SE_Li256ELb0ELb1ELb0ELb0EEENS1_30DynamicPersistentTileSchedulerILi256ELi128ELb0ELb1ELb1EEEEEEEEEvNT_6ParamsE --------------------------
	.section	.nv.constant0._ZN7cutlass13device_kernelIN5flash11enable_sm90INS1_16FlashAttnFwdSm90INS1_25CollectiveMainloopFwdSm90ILi2EN4cute5tupleIJNS5_1CILi1EEES8_S8_EEENS6_IJNS7_ILi128EEESA_SA_EEELi128ENS_10bfloat16_tEfNS_4arch4Sm90ELb1ELb0ELb0ELb0ELb1ELb0ELb0ELb1ELb1ELb1ELb0ELb0EEENS1_21CollectiveEpilogueFwdISB_S9_SC_SE_Li256ELb0ELb1ELb0ELb0EEENS1_30DynamicPersistentTileSchedulerILi256ELi128ELb0ELb1ELb1EEEEEEEEEvNT_6ParamsE,"a",@progbits
	.sectionflags	@""
	.align	4
.nv.constant0._ZN7cutlass13device_kernelIN5flash11enable_sm90INS1_16FlashAttnFwdSm90INS1_25CollectiveMainloopFwdSm90ILi2EN4cute5tupleIJNS5_1CILi1EEES8_S8_EEENS6_IJNS7_ILi128EEESA_SA_EEELi128ENS_10bfloat16_tEfNS_4arch4Sm90ELb1ELb0ELb0ELb0ELb1ELb0ELb0ELb1ELb1ELb1ELb0ELb0EEENS1_21CollectiveEpilogueFwdISB_S9_SC_SE_Li256ELb0ELb1ELb0ELb0EEENS1_30DynamicPersistentTileSchedulerILi256ELi128ELb0ELb1ELb1EEEEEEEEEvNT_6ParamsE:
	.zero		3584


//--------------------- .nv.constant0._ZN7cutlass13device_kernelIN5flash11enable_sm90INS1_16FlashAttnFwdSm90INS1_25CollectiveMainloopFwdSm90ILi2EN4cute5tupleIJNS5_1CILi1EEES8_S8_EEENS6_IJNS7_ILi128EEESA_SA_EEELi128ENS_10bfloat16_tEfNS_4arch4Sm90ELb1ELb0ELb0ELb1ELb1ELb0ELb0ELb1ELb1ELb1ELb0ELb0EEENS1_21CollectiveEpilogueFwdISB_S9_SC_SE_Li256ELb1ELb1ELb0ELb0EEENS1_36VarlenDynamicPersistentTileSchedulerILi128ELi128ELi256ELi128ELb0ELb1ELb1ELb1ELb1ELb1EEEEEEEEEvNT_6ParamsE --------------------------
	.section	.nv.constant0._ZN7cutlass13device_kernelIN5flash11enable_sm90INS1_16FlashAttnFwdSm90INS1_25CollectiveMainloopFwdSm90ILi2EN4cute5tupleIJNS5_1CILi1EEES8_S8_EEENS6_IJNS7_ILi128EEESA_SA_EEELi128ENS_10bfloat16_tEfNS_4arch4Sm90ELb1ELb0ELb0ELb1ELb1ELb0ELb0ELb1ELb1ELb1ELb0ELb0EEENS1_21CollectiveEpilogueFwdISB_S9_SC_SE_Li256ELb1ELb1ELb0ELb0EEENS1_36VarlenDynamicPersistentTileSchedulerILi128ELi128ELi256ELi128ELb0ELb1ELb1ELb1ELb1ELb1EEEEEEEEEvNT_6ParamsE,"a",@progbits
	.sectionflags	@""
	.align	4
.nv.constant0._ZN7cutlass13device_kernelIN5flash11enable_sm90INS1_16FlashAttnFwdSm90INS1_25CollectiveMainloopFwdSm90ILi2EN4cute5tupleIJNS5_1CILi1EEES8_S8_EEENS6_IJNS7_ILi128EEESA_SA_EEELi128ENS_10bfloat16_tEfNS_4arch4Sm90ELb1ELb0ELb0ELb1ELb1ELb0ELb0ELb1ELb1ELb1ELb0ELb0EEENS1_21CollectiveEpilogueFwdISB_S9_SC_SE_Li256ELb1ELb1ELb0ELb0EEENS1_36VarlenDynamicPersistentTileSchedulerILi128ELi128ELi256ELi128ELb0ELb1ELb1ELb1ELb1ELb1EEEEEEEEEvNT_6ParamsE:
	.zero		3584


//--------------------- .nv.constant0._ZN7cutlass13device_kernelIN5flash11enable_sm90INS1_16FlashAttnFwdSm90INS1_25CollectiveMainloopFwdSm90ILi2EN4cute5tupleIJNS5_1CILi1EEES8_S8_EEENS6_IJNS7_ILi128EEESA_SA_EEELi128ENS_10bfloat16_tEfNS_4arch4Sm90ELb1ELb0ELb0ELb1ELb1ELb1ELb0ELb1ELb1ELb1ELb0ELb0EEENS1_21CollectiveEpilogueFwdISB_S9_SC_SE_Li256ELb1ELb1ELb0ELb0EEENS1_36VarlenDynamicPersistentTileSchedulerILi128ELi128ELi256ELi128ELb0ELb1ELb1ELb1ELb1ELb1EEEEEEEEEvNT_6ParamsE --------------------------
	.section	.nv.constant0._ZN7cutlass13device_kernelIN5flash11enable_sm90INS1_16FlashAttnFwdSm90INS1_25CollectiveMainloopFwdSm90ILi2EN4cute5tupleIJNS5_1CILi1EEES8_S8_EEENS6_IJNS7_ILi128EEESA_SA_EEELi128ENS_10bfloat16_tEfNS_4arch4Sm90ELb1ELb0ELb0ELb1ELb1ELb1ELb0ELb1ELb1ELb1ELb0ELb0EEENS1_21CollectiveEpilogueFwdISB_S9_SC_SE_Li256ELb1ELb1ELb0ELb0EEENS1_36VarlenDynamicPersistentTileSchedulerILi128ELi128ELi256ELi128ELb0ELb1ELb1ELb1ELb1ELb1EEEEEEEEEvNT_6ParamsE,"a",@progbits
	.sectionflags	@""
	.align	4
.nv.constant0._ZN7cutlass13device_kernelIN5flash11enable_sm90INS1_16FlashAttnFwdSm90INS1_25CollectiveMainloopFwdSm90ILi2EN4cute5tupleIJNS5_1CILi1EEES8_S8_EEENS6_IJNS7_ILi128EEESA_SA_EEELi128ENS_10bfloat16_tEfNS_4arch4Sm90ELb1ELb0ELb0ELb1ELb1ELb1ELb0ELb1ELb1ELb1ELb0ELb0EEENS1_21CollectiveEpilogueFwdISB_S9_SC_SE_Li256ELb1ELb1ELb0ELb0EEENS1_36VarlenDynamicPersistentTileSchedulerILi128ELi128ELi256ELi128ELb0ELb1ELb1ELb1ELb1ELb1EEEEEEEEEvNT_6ParamsE:
	.zero		3584


//--------------------- SYMBOLS --------------------------

	.type		.nv.reservedSmem.offset0,@object
	.size		.nv.reservedSmem.offset0,0x4
